	.target	sm_100a

	.elftype	@"ET_EXEC"


//--------------------- .note.nv.tkinfo           --------------------------
	.section	.note.nv.tkinfo,"",@"SHT_NOTE"
	.sectionflags	@"SHF_NOTE_NV_TKINFO"
	.tkinfo
        /*0018*/ 	.word	0x00000002
        /*0030*/ 	.string	""
        /*0030*/ 	.string	"ptxas"
        /*0030*/ 	.string	"Cuda compilation tools, release 13.0, V13.0.88"
        /*0030*/ 	.string	"Build cuda_13.0.r13.0/compiler.36424714_0"
        /*0030*/ 	.string	"-arch sm_100a -m 64 "



//--------------------- .note.nv.cuinfo           --------------------------
	.section	.note.nv.cuinfo,"",@"SHT_NOTE"
	.sectionflags	@"SHF_NOTE_NV_CUINFO"
        /*0018*/ 	.short	0x0002
        /*001a*/ 	.short	0x0064
        /*001c*/ 	.short	0x0082
	.zero		2


//--------------------- .nv.info                  --------------------------
	.section	.nv.info,"",@"SHT_CUDA_INFO"
	.align	4


	//----- nvinfo : EIATTR_REGCOUNT
	.align		4
        /*0000*/ 	.byte	0x04, 0x2f
        /*0002*/ 	.short	(.L_19 - .L_18)
	.align		4
.L_18:
        /*0004*/ 	.word	index@(_ZN7cutlass13device_kernelINS_4gemm6kernel13GemmUniversalIN4cute5tupleIJiiiiEEENS1_10collective13CollectiveMmaINS1_35MainloopSm100TmaUmmaWarpSpecializedILi14ELi2ELi2ENS5_IJNS4_1CILi1EEESB_SB_EEEEENS5_IJNSA_ILi128EEENSA_ILi176EEENSA_ILi16EEEEEENS_10bfloat16_tENS5_IJlSB_lEEESI_SJ_NS4_8TiledMMAINS4_8MMA_AtomIJNS4_20SM100_MMA_F16BF16_SSISI_SI_fLi128ELi176ELNS4_4UMMA5MajorE0ELSO_0ELNSN_7ScaleInE0ELSP_0EEEEEENS4_6LayoutISC_NS5_IJNSA_ILi0EEEST_ST_EEEEENS5_IJNS4_10UnderscoreESW_SW_EEEEENS4_13SM90_TMA_LOADENS4_14ComposedLayoutINS4_7SwizzleILi1ELi4ELi3EEENS4_18smem_ptr_flag_bitsILi16EEENSS_INS5_IJNSA_ILi8EEESG_EEENS5_IJSG_SB_EEEEEEEvNS4_8identityESZ_S19_vS1A_EENS_8epilogue10collective18CollectiveEpilogueINS1C_23Sm100TmaWarpSpecializedILi2ELi1ELi176ELb1ELb0EEEJSH_NS5_IJNSS_ISE_SB_EENSS_ISF_SB_EEEEESI_SJ_SI_SJ_NS1C_6fusion15FusionCallbacksIS1G_NS1K_17LinearCombinationISI_fSI_fLNS_15FloatRoundStyleE2EEESH_S1J_JEEENS4_5SM1004TMEM4LOAD26SM100_TMEM_LOAD_32dp32b16xESZ_S19_NS4_39AutoVectorizingCopyWithAssumedAlignmentILi128EEENS4_14SM90_TMA_STOREES19_S1V_S1V_EEEvvEEEEvNT_6ParamsE)
        /*0008*/ 	.word	0x000000ff


	//----- nvinfo : EIATTR_FRAME_SIZE
	.align		4
.L_19:
        /*000c*/ 	.byte	0x04, 0x11
        /*000e*/ 	.short	(.L_21 - .L_20)
	.align		4
.L_20:
        /*0010*/ 	.word	index@($__internal_2_$__cuda_sm10x_tcgen05_guardrail_trap_unallocated_columns_being_dealloced)
        /*0014*/ 	.word	0x00000098


	//----- nvinfo : EIATTR_FRAME_SIZE
	.align		4
.L_21:
        /*0018*/ 	.byte	0x04, 0x11
        /*001a*/ 	.short	(.L_23 - .L_22)
	.align		4
.L_22:
        /*001c*/ 	.word	index@($__internal_1_$__cuda_sm10x_tcgen05_guardrail_trap_phase_invalid_during_alloc)
        /*0020*/ 	.word	0x00000098


	//----- nvinfo : EIATTR_FRAME_SIZE
	.align		4
.L_23:
        /*0024*/ 	.byte	0x04, 0x11
        /*0026*/ 	.short	(.L_25 - .L_24)
	.align		4
.L_24:
        /*0028*/ 	.word	index@($__internal_0_$__cuda_sm10x_tcgen05_guardrail_trap_col_being_dealloced_not_returned_by_alloc)
        /*002c*/ 	.word	0x00000098


	//----- nvinfo : EIATTR_FRAME_SIZE
	.align		4
.L_25:
        /*0030*/ 	.byte	0x04, 0x11
        /*0032*/ 	.short	(.L_27 - .L_26)
	.align		4
.L_26:
        /*0034*/ 	.word	index@(_ZN7cutlass13device_kernelINS_4gemm6kernel13GemmUniversalIN4cute5tupleIJiiiiEEENS1_10collective13CollectiveMmaINS1_35MainloopSm100TmaUmmaWarpSpecializedILi14ELi2ELi2ENS5_IJNS4_1CILi1EEESB_SB_EEEEENS5_IJNSA_ILi128EEENSA_ILi176EEENSA_ILi16EEEEEENS_10bfloat16_tENS5_IJlSB_lEEESI_SJ_NS4_8TiledMMAINS4_8MMA_AtomIJNS4_20SM100_MMA_F16BF16_SSISI_SI_fLi128ELi176ELNS4_4UMMA5MajorE0ELSO_0ELNSN_7ScaleInE0ELSP_0EEEEEENS4_6LayoutISC_NS5_IJNSA_ILi0EEEST_ST_EEEEENS5_IJNS4_10UnderscoreESW_SW_EEEEENS4_13SM90_TMA_LOADENS4_14ComposedLayoutINS4_7SwizzleILi1ELi4ELi3EEENS4_18smem_ptr_flag_bitsILi16EEENSS_INS5_IJNSA_ILi8EEESG_EEENS5_IJSG_SB_EEEEEEEvNS4_8identityESZ_S19_vS1A_EENS_8epilogue10collective18CollectiveEpilogueINS1C_23Sm100TmaWarpSpecializedILi2ELi1ELi176ELb1ELb0EEEJSH_NS5_IJNSS_ISE_SB_EENSS_ISF_SB_EEEEESI_SJ_SI_SJ_NS1C_6fusion15FusionCallbacksIS1G_NS1K_17LinearCombinationISI_fSI_fLNS_15FloatRoundStyleE2EEESH_S1J_JEEENS4_5SM1004TMEM4LOAD26SM100_TMEM_LOAD_32dp32b16xESZ_S19_NS4_39AutoVectorizingCopyWithAssumedAlignmentILi128EEENS4_14SM90_TMA_STOREES19_S1V_S1V_EEEvvEEEEvNT_6ParamsE)
        /*0038*/ 	.word	0x00000098


	//----- nvinfo : EIATTR_MIN_STACK_SIZE
	.align		4
.L_27:
        /*003c*/ 	.byte	0x04, 0x12
        /*003e*/ 	.short	(.L_29 - .L_28)
	.align		4
.L_28:
        /*0040*/ 	.word	index@(_ZN7cutlass13device_kernelINS_4gemm6kernel13GemmUniversalIN4cute5tupleIJiiiiEEENS1_10collective13CollectiveMmaINS1_35MainloopSm100TmaUmmaWarpSpecializedILi14ELi2ELi2ENS5_IJNS4_1CILi1EEESB_SB_EEEEENS5_IJNSA_ILi128EEENSA_ILi176EEENSA_ILi16EEEEEENS_10bfloat16_tENS5_IJlSB_lEEESI_SJ_NS4_8TiledMMAINS4_8MMA_AtomIJNS4_20SM100_MMA_F16BF16_SSISI_SI_fLi128ELi176ELNS4_4UMMA5MajorE0ELSO_0ELNSN_7ScaleInE0ELSP_0EEEEEENS4_6LayoutISC_NS5_IJNSA_ILi0EEEST_ST_EEEEENS5_IJNS4_10UnderscoreESW_SW_EEEEENS4_13SM90_TMA_LOADENS4_14ComposedLayoutINS4_7SwizzleILi1ELi4ELi3EEENS4_18smem_ptr_flag_bitsILi16EEENSS_INS5_IJNSA_ILi8EEESG_EEENS5_IJSG_SB_EEEEEEEvNS4_8identityESZ_S19_vS1A_EENS_8epilogue10collective18CollectiveEpilogueINS1C_23Sm100TmaWarpSpecializedILi2ELi1ELi176ELb1ELb0EEEJSH_NS5_IJNSS_ISE_SB_EENSS_ISF_SB_EEEEESI_SJ_SI_SJ_NS1C_6fusion15FusionCallbacksIS1G_NS1K_17LinearCombinationISI_fSI_fLNS_15FloatRoundStyleE2EEESH_S1J_JEEENS4_5SM1004TMEM4LOAD26SM100_TMEM_LOAD_32dp32b16xESZ_S19_NS4_39AutoVectorizingCopyWithAssumedAlignmentILi128EEENS4_14SM90_TMA_STOREES19_S1V_S1V_EEEvvEEEEvNT_6ParamsE)
        /*0044*/ 	.word	0x00000098
.L_29:


//--------------------- .nv.compat                --------------------------
	.section	.nv.compat,"",@"SHT_CUDA_COMPAT_INFO"
	.align	4
        /*0000*/ 	.byte	0x02, 0x09, 0x01, 0x00, 0x02, 0x02, 0x02, 0x00, 0x02, 0x05, 0x05, 0x00, 0x03, 0x07, 0x01, 0x01
        /*0010*/ 	.byte	0x02, 0x03, 0x01, 0x00, 0x02, 0x06, 0x01, 0x00, 0x04, 0x0b, 0x08, 0x00, 0x09, 0x00, 0x00, 0x00
        /*0020*/ 	.byte	0x00, 0x00, 0x00, 0x00


//--------------------- .nv.info._ZN7cutlass13device_kernelINS_4gemm6kernel13GemmUniversalIN4cute5tupleIJiiiiEEENS1_10collective13CollectiveMmaINS1_35MainloopSm100TmaUmmaWarpSpecializedILi14ELi2ELi2ENS5_IJNS4_1CILi1EEESB_SB_EEEEENS5_IJNSA_ILi128EEENSA_ILi176EEENSA_ILi16EEEEEENS_10bfloat16_tENS5_IJlSB_lEEESI_SJ_NS4_8TiledMMAINS4_8MMA_AtomIJNS4_20SM100_MMA_F16BF16_SSISI_SI_fLi128ELi176ELNS4_4UMMA5MajorE0ELSO_0ELNSN_7ScaleInE0ELSP_0EEEEEENS4_6LayoutISC_NS5_IJNSA_ILi0EEEST_ST_EEEEENS5_IJNS4_10UnderscoreESW_SW_EEEEENS4_13SM90_TMA_LOADENS4_14ComposedLayoutINS4_7SwizzleILi1ELi4ELi3EEENS4_18smem_ptr_flag_bitsILi16EEENSS_INS5_IJNSA_ILi8EEESG_EEENS5_IJSG_SB_EEEEEEEvNS4_8identityESZ_S19_vS1A_EENS_8epilogue10collective18CollectiveEpilogueINS1C_23Sm100TmaWarpSpecializedILi2ELi1ELi176ELb1ELb0EEEJSH_NS5_IJNSS_ISE_SB_EENSS_ISF_SB_EEEEESI_SJ_SI_SJ_NS1C_6fusion15FusionCallbacksIS1G_NS1K_17LinearCombinationISI_fSI_fLNS_15FloatRoundStyleE2EEESH_S1J_JEEENS4_5SM1004TMEM4LOAD26SM100_TMEM_LOAD_32dp32b16xESZ_S19_NS4_39AutoVectorizingCopyWithAssumedAlignmentILi128EEENS4_14SM90_TMA_STOREES19_S1V_S1V_EEEvvEEEEvNT_6ParamsE --------------------------
	.section	.nv.info._ZN7cutlass13device_kernelINS_4gemm6kernel13GemmUniversalIN4cute5tupleIJiiiiEEENS1_10collective13CollectiveMmaINS1_35MainloopSm100TmaUmmaWarpSpecializedILi14ELi2ELi2ENS5_IJNS4_1CILi1EEESB_SB_EEEEENS5_IJNSA_ILi128EEENSA_ILi176EEENSA_ILi16EEEEEENS_10bfloat16_tENS5_IJlSB_lEEESI_SJ_NS4_8TiledMMAINS4_8MMA_AtomIJNS4_20SM100_MMA_F16BF16_SSISI_SI_fLi128ELi176ELNS4_4UMMA5MajorE0ELSO_0ELNSN_7ScaleInE0ELSP_0EEEEEENS4_6LayoutISC_NS5_IJNSA_ILi0EEEST_ST_EEEEENS5_IJNS4_10UnderscoreESW_SW_EEEEENS4_13SM90_TMA_LOADENS4_14ComposedLayoutINS4_7SwizzleILi1ELi4ELi3EEENS4_18smem_ptr_flag_bitsILi16EEENSS_INS5_IJNSA_ILi8EEESG_EEENS5_IJSG_SB_EEEEEEEvNS4_8identityESZ_S19_vS1A_EENS_8epilogue10collective18CollectiveEpilogueINS1C_23Sm100TmaWarpSpecializedILi2ELi1ELi176ELb1ELb0EEEJSH_NS5_IJNSS_ISE_SB_EENSS_ISF_SB_EEEEESI_SJ_SI_SJ_NS1C_6fusion15FusionCallbacksIS1G_NS1K_17LinearCombinationISI_fSI_fLNS_15FloatRoundStyleE2EEESH_S1J_JEEENS4_5SM1004TMEM4LOAD26SM100_TMEM_LOAD_32dp32b16xESZ_S19_NS4_39AutoVectorizingCopyWithAssumedAlignmentILi128EEENS4_14SM90_TMA_STOREES19_S1V_S1V_EEEvvEEEEvNT_6ParamsE,"",@"SHT_CUDA_INFO"
	.sectionflags	@""
	.align	4


	//----- nvinfo : EIATTR_CUDA_API_VERSION
	.align		4
        /*0000*/ 	.byte	0x04, 0x37
        /*0002*/ 	.short	(.L_31 - .L_30)
.L_30:
        /*0004*/ 	.word	0x00000082


	//----- nvinfo : EIATTR_KPARAM_INFO
	.align		4
.L_31:
        /*0008*/ 	.byte	0x04, 0x17
        /*000a*/ 	.short	(.L_33 - .L_32)
.L_32:
        /*000c*/ 	.word	0x00000000
        /*0010*/ 	.short	0x0000
        /*0012*/ 	.short	0x0000
        /*0014*/ 	.byte	0x00, 0xf0, 0x01, 0x20


	//----- nvinfo : EIATTR_AT_ENTRY_FRAGMENTS
	.align		4
.L_33:
        /*0018*/ 	.byte	0x04, 0x4f
        /*001a*/ 	.short	(.L_35 - .L_34)


	//   ....[0]....
.L_34:
        /*001c*/ 	.word	0x00000006


	//----- nvinfo : EIATTR_RESERVED_SMEM_USED
	.align		4
.L_35:
        /*0020*/ 	.byte	0x01, 0x41
	.zero		2


	//----- nvinfo : EIATTR_SPARSE_MMA_MASK
	.align		4
        /*0024*/ 	.byte	0x03, 0x50
        /*0026*/ 	.short	0x0000


	//----- nvinfo : EIATTR_TCGEN05_1CTA_USED
	.align		4
        /*0028*/ 	.byte	0x01, 0x51
	.zero		2


	//----- nvinfo : EIATTR_MAXREG_COUNT
	.align		4
        /*002c*/ 	.byte	0x03, 0x1b
        /*002e*/ 	.short	0x00ff


	//----- nvinfo : EIATTR_NUM_BARRIERS
	.align		4
        /*0030*/ 	.byte	0x02, 0x4c
        /*0032*/ 	.byte	0x07
	.zero		1


	//----- nvinfo : EIATTR_EXTERNS
	.align		4
        /*0034*/ 	.byte	0x04, 0x0f
        /*0036*/ 	.short	(.L_37 - .L_36)


	//   ....[0]....
	.align		4
.L_36:
        /*0038*/ 	.word	index@(__assertfail)


	//----- nvinfo : EIATTR_ANNOTATIONS
	.align		4
.L_37:
        /*003c*/ 	.byte	0x04, 0x55
        /*003e*/ 	.short	(.L_39 - .L_38)


	//   ....[0]....
.L_38:
        /*0040*/ 	.word	0x00000001
        /*0044*/ 	.byte	0xc0, 0x00, 0x00, 0x00, 0x01, 0x00, 0x00, 0x00, 0x50, 0x01, 0x00, 0x00, 0x01, 0x00, 0x00, 0x00
        /* <DEDUP_REMOVED lines=47> */
        /*0344*/ 	.byte	0x40, 0xae, 0x00, 0x00


	//----- nvinfo : EIATTR_MERCURY_ISA_VERSION
	.align		4
.L_39:
        /*0348*/ 	.byte	0x03, 0x5f
        /*034a*/ 	.short	0x0101


	//----- nvinfo : EIATTR_INT_WARP_WIDE_INSTR_OFFSETS
	.align		4
        /*034c*/ 	.byte	0x04, 0x31
        /*034e*/ 	.short	(.L_41 - .L_40)


	//   ....[0]....
.L_40:
        /*0350*/ 	.word	0x00003e30


	//   ....[1]....
        /*0354*/ 	.word	0x00003e60


	//   ....[2]....
        /*0358*/ 	.word	0x00003eb0


	//   ....[3]....
        /*035c*/ 	.word	0x00004ad0


	//   ....[4]....
        /*0360*/ 	.word	0x00004b50


	//   ....[5]....
        /*0364*/ 	.word	0x00004bb0


	//   ....[6]....
        /*0368*/ 	.word	0x00004c10


	//   ....[7]....
        /*036c*/ 	.word	0x00004c70


	//   ....[8]....
        /*0370*/ 	.word	0x00004c90


	//   ....[9]....
        /*0374*/ 	.word	0x00004d10


	//   ....[10]....
        /*0378*/ 	.word	0x00004d50


	//   ....[11]....
        /*037c*/ 	.word	0x00004d70


	//   ....[12]....
        /*0380*/ 	.word	0x00004dd0


	//   ....[13]....
        /*0384*/ 	.word	0x00004e40


	//   ....[14]....
        /*0388*/ 	.word	0x00004e90


	//----- nvinfo : EIATTR_COOP_GROUP_MASK_REGIDS
	.align		4
.L_41:
        /*038c*/ 	.byte	0x04, 0x29
        /*038e*/ 	.short	(.L_43 - .L_42)


	//   ....[0]....
.L_42:
        /*0390*/ 	.word	0xffffffff


	//   ....[1]....
        /*0394*/ 	.word	0xffffffff


	//   ....[2]....
        /*0398*/ 	.word	0xffffffff


	//   ....[3]....
        /*039c*/ 	.word	0xffffffff


	//   ....[4]....
        /*03a0*/ 	.word	0xffffffff


	//   ....[5]....
        /*03a4*/ 	.word	0xffffffff


	//   ....[6]....
        /*03a8*/ 	.word	0xffffffff


	//   ....[7]....
        /*03ac*/ 	.word	0xffffffff


	//   ....[8]....
        /*03b0*/ 	.word	0xffffffff


	//   ....[9]....
        /*03b4*/ 	.word	0xffffffff


	//   ....[10]....
        /*03b8*/ 	.word	0xffffffff


	//   ....[11]....
        /*03bc*/ 	.word	0xffffffff


	//   ....[12]....
        /*03c0*/ 	.word	0xffffffff


	//----- nvinfo : EIATTR_COOP_GROUP_INSTR_OFFSETS
	.align		4
.L_43:
        /*03c4*/ 	.byte	0x04, 0x28
        /*03c6*/ 	.short	(.L_45 - .L_44)


	//   ....[0]....
.L_44:
        /*03c8*/ 	.word	0x00000090


	//   ....[1]....
        /*03cc*/ 	.word	0x00000510


	//   ....[2]....
        /*03d0*/ 	.word	0x000007f0


	//   ....[3]....
        /*03d4*/ 	.word	0x00000950


	//   ....[4]....
        /*03d8*/ 	.word	0x00000a50


	//   ....[5]....
        /*03dc*/ 	.word	0x00000bc0


	//   ....[6]....
        /*03e0*/ 	.word	0x00000d20


	//   ....[7]....
        /*03e4*/ 	.word	0x00001ea0


	//   ....[8]....
        /*03e8*/ 	.word	0x00003310


	//   ....[9]....
        /*03ec*/ 	.word	0x00003520


	//   ....[10]....
        /*03f0*/ 	.word	0x00003550


	//   ....[11]....
        /*03f4*/ 	.word	0x00003d20


	//   ....[12]....
        /*03f8*/ 	.word	0x00003f50


	//----- nvinfo : EIATTR_VRC_CTA_INIT_COUNT
	.align		4
.L_45:
        /*03fc*/ 	.byte	0x02, 0x4a
        /*03fe*/ 	.byte	0x80
	.zero		1


	//----- nvinfo : EIATTR_SYSCALL_OFFSETS
	.align		4
        /*0400*/ 	.byte	0x04, 0x46
        /*0402*/ 	.short	(.L_47 - .L_46)


	//   ....[0]....
.L_46:
        /*0404*/ 	.word	0x00005a80


	//   ....[1]....
        /*0408*/ 	.word	0x00005b70


	//   ....[2]....
        /*040c*/ 	.word	0x00006ba0


	//   ....[3]....
        /*0410*/ 	.word	0x00006d10


	//   ....[4]....
        /*0414*/ 	.word	0x00006e80


	//   ....[5]....
        /*0418*/ 	.word	0x00006ff0


	//   ....[6]....
        /*041c*/ 	.word	0x00007160


	//   ....[7]....
        /*0420*/ 	.word	0x000072d0


	//   ....[8]....
        /*0424*/ 	.word	0x00007440


	//   ....[9]....
        /*0428*/ 	.word	0x000075b0


	//   ....[10]....
        /*042c*/ 	.word	0x00007720


	//   ....[11]....
        /*0430*/ 	.word	0x00007890


	//   ....[12]....
        /*0434*/ 	.word	0x00007a30


	//----- nvinfo : EIATTR_MBARRIER_INSTR_OFFSETS
	.align		4
.L_47:
        /*0438*/ 	.byte	0x04, 0x39
        /*043a*/ 	.short	(.L_49 - .L_48)


	//   ....[0]....
.L_48:
        /*043c*/ 	.word	0x00000610
        /*0440*/ 	.word	0x000000ff
        /*0444*/ 	.word	0x00000000
        /*0448*/ 	.short	0x0100
        /*044a*/ 	.byte	0x05
	.zero		1


	//   ....[1]....
        /*044c*/ 	.word	0x00000620
        /*0450*/ 	.word	0x000000ff
        /*0454*/ 	.word	0x00000070
        /*0458*/ 	.short	0x0100
        /*045a*/ 	.byte	0x05
	.zero		1


	//   ....[2]....
        /*045c*/ 	.word	0x00000630
        /*0460*/ 	.word	0x000000ff
        /*0464*/ 	.word	0x00000008
        /*0468*/ 	.short	0x0100
        /*046a*/ 	.byte	0x05
	.zero		1


	//   ....[3]....
        /*046c*/ 	.word	0x00000640
        /*0470*/ 	.word	0x000000ff
        /*0474*/ 	.word	0x00000078
        /*0478*/ 	.short	0x0100
        /*047a*/ 	.byte	0x05
	.zero		1


	//   ....[4]....
        /*047c*/ 	.word	0x00000650
        /*0480*/ 	.word	0x000000ff
        /*0484*/ 	.word	0x00000010
        /*0488*/ 	.short	0x0100
        /*048a*/ 	.byte	0x05
	.zero		1


	//   ....[5]....
        /*048c*/ 	.word	0x00000660
        /*0490*/ 	.word	0x000000ff
        /*0494*/ 	.word	0x00000080
        /*0498*/ 	.short	0x0100
        /*049a*/ 	.byte	0x05
	.zero		1


	//   ....[6]....
        /*049c*/ 	.word	0x00000670
        /*04a0*/ 	.word	0x000000ff
        /*04a4*/ 	.word	0x00000018
        /*04a8*/ 	.short	0x0100
        /*04aa*/ 	.byte	0x05
	.zero		1


	//   ....[7]....
        /*04ac*/ 	.word	0x00000680
        /*04b0*/ 	.word	0x000000ff
        /*04b4*/ 	.word	0x00000088
        /*04b8*/ 	.short	0x0100
        /*04ba*/ 	.byte	0x05
	.zero		1


	//   ....[8]....
        /*04bc*/ 	.word	0x00000690
        /*04c0*/ 	.word	0x000000ff
        /*04c4*/ 	.word	0x00000020
        /*04c8*/ 	.short	0x0100
        /*04ca*/ 	.byte	0x05
	.zero		1


	//   ....[9]....
        /*04cc*/ 	.word	0x000006a0
        /*04d0*/ 	.word	0x000000ff
        /*04d4*/ 	.word	0x00000090
        /*04d8*/ 	.short	0x0100
        /*04da*/ 	.byte	0x05
	.zero		1


	//   ....[10]....
        /*04dc*/ 	.word	0x000006b0
        /*04e0*/ 	.word	0x000000ff
        /*04e4*/ 	.word	0x00000028
        /*04e8*/ 	.short	0x0100
        /*04ea*/ 	.byte	0x05
	.zero		1


	//   ....[11]....
        /*04ec*/ 	.word	0x000006c0
        /*04f0*/ 	.word	0x000000ff
        /*04f4*/ 	.word	0x00000098
        /*04f8*/ 	.short	0x0100
        /*04fa*/ 	.byte	0x05
	.zero		1


	//   ....[12]....
        /*04fc*/ 	.word	0x000006d0
        /*0500*/ 	.word	0x000000ff
        /*0504*/ 	.word	0x00000030
        /*0508*/ 	.short	0x0100
        /*050a*/ 	.byte	0x05
	.zero		1


	//   ....[13]....
        /*050c*/ 	.word	0x000006e0
        /*0510*/ 	.word	0x000000ff
        /*0514*/ 	.word	0x000000a0
        /*0518*/ 	.short	0x0100
        /*051a*/ 	.byte	0x05
	.zero		1


	//   ....[14]....
        /*051c*/ 	.word	0x000006f0
        /*0520*/ 	.word	0x000000ff
        /*0524*/ 	.word	0x00000038
        /*0528*/ 	.short	0x0100
        /*052a*/ 	.byte	0x05
	.zero		1


	//   ....[15]....
        /*052c*/ 	.word	0x00000700
        /*0530*/ 	.word	0x000000ff
        /*0534*/ 	.word	0x000000a8
        /*0538*/ 	.short	0x0100
        /*053a*/ 	.byte	0x05
	.zero		1


	//   ....[16]....
        /*053c*/ 	.word	0x00000710
        /*0540*/ 	.word	0x000000ff
        /*0544*/ 	.word	0x00000040
        /*0548*/ 	.short	0x0100
        /*054a*/ 	.byte	0x05
	.zero		1


	//   ....[17]....
        /*054c*/ 	.word	0x00000720
        /*0550*/ 	.word	0x000000ff
        /*0554*/ 	.word	0x000000b0
        /*0558*/ 	.short	0x0100
        /*055a*/ 	.byte	0x05
	.zero		1


	//   ....[18]....
        /*055c*/ 	.word	0x00000730
        /*0560*/ 	.word	0x000000ff
        /*0564*/ 	.word	0x00000048
        /*0568*/ 	.short	0x0100
        /*056a*/ 	.byte	0x05
	.zero		1


	//   ....[19]....
        /*056c*/ 	.word	0x00000740
        /*0570*/ 	.word	0x000000ff
        /*0574*/ 	.word	0x000000b8
        /*0578*/ 	.short	0x0100
        /*057a*/ 	.byte	0x05
	.zero		1


	//   ....[20]....
        /*057c*/ 	.word	0x00000750
        /*0580*/ 	.word	0x000000ff
        /*0584*/ 	.word	0x00000050
        /*0588*/ 	.short	0x0100
        /*058a*/ 	.byte	0x05
	.zero		1


	//   ....[21]....
        /*058c*/ 	.word	0x00000760
        /*0590*/ 	.word	0x000000ff
        /*0594*/ 	.word	0x000000c0
        /*0598*/ 	.short	0x0100
        /*059a*/ 	.byte	0x05
	.zero		1


	//   ....[22]....
        /*059c*/ 	.word	0x00000770
        /*05a0*/ 	.word	0x000000ff
        /*05a4*/ 	.word	0x00000058
        /*05a8*/ 	.short	0x0100
        /*05aa*/ 	.byte	0x05
	.zero		1


	//   ....[23]....
        /*05ac*/ 	.word	0x00000780
        /*05b0*/ 	.word	0x000000ff
        /*05b4*/ 	.word	0x000000c8
        /*05b8*/ 	.short	0x0100
        /*05ba*/ 	.byte	0x05
	.zero		1


	//   ....[24]....
        /*05bc*/ 	.word	0x00000790
        /*05c0*/ 	.word	0x000000ff
        /*05c4*/ 	.word	0x00000060
        /*05c8*/ 	.short	0x0100
        /*05ca*/ 	.byte	0x05
	.zero		1


	//   ....[25]....
        /*05cc*/ 	.word	0x000007a0
        /*05d0*/ 	.word	0x000000ff
        /*05d4*/ 	.word	0x000000d0
        /*05d8*/ 	.short	0x0100
        /*05da*/ 	.byte	0x05
	.zero		1


	//   ....[26]....
        /*05dc*/ 	.word	0x000007b0
        /*05e0*/ 	.word	0x000000ff
        /*05e4*/ 	.word	0x00000068
        /*05e8*/ 	.short	0x0100
        /*05ea*/ 	.byte	0x05
	.zero		1


	//   ....[27]....
        /*05ec*/ 	.word	0x000007c0
        /*05f0*/ 	.word	0x000000ff
        /*05f4*/ 	.word	0x000000d8
        /*05f8*/ 	.short	0x0100
        /*05fa*/ 	.byte	0x05
	.zero		1


	//   ....[28]....
        /*05fc*/ 	.word	0x00000900
        /*0600*/ 	.word	0x000000ff
        /*0604*/ 	.word	0x000000e0
        /*0608*/ 	.short	0x0100
        /*060a*/ 	.byte	0x06
	.zero		1


	//   ....[29]....
        /*060c*/ 	.word	0x00000910
        /*0610*/ 	.word	0x000000ff
        /*0614*/ 	.word	0x000000f0
        /*0618*/ 	.short	0x0100
        /*061a*/ 	.byte	0x06
	.zero		1


	//   ....[30]....
        /*061c*/ 	.word	0x00000920
        /*0620*/ 	.word	0x000000ff
        /*0624*/ 	.word	0x000000e8
        /*0628*/ 	.short	0x0100
        /*062a*/ 	.byte	0x06
	.zero		1


	//   ....[31]....
        /*062c*/ 	.word	0x00000930
        /*0630*/ 	.word	0x000000ff
        /*0634*/ 	.word	0x000000f8
        /*0638*/ 	.short	0x0100
        /*063a*/ 	.byte	0x06
	.zero		1


	//   ....[32]....
        /*063c*/ 	.word	0x00000a20
        /*0640*/ 	.word	0x000000ff
        /*0644*/ 	.word	0x00000100
        /*0648*/ 	.short	0x0100
        /*064a*/ 	.byte	0x05
	.zero		1


	//   ....[33]....
        /*064c*/ 	.word	0x00000a30
        /*0650*/ 	.word	0x000000ff
        /*0654*/ 	.word	0x00000108
        /*0658*/ 	.short	0x0100
        /*065a*/ 	.byte	0x05
	.zero		1


	//   ....[34]....
        /*065c*/ 	.word	0x00000b70
        /*0660*/ 	.word	0x000000ff
        /*0664*/ 	.word	0x00000110
        /*0668*/ 	.short	0x0100
        /*066a*/ 	.byte	0x05
	.zero		1


	//   ....[35]....
        /*066c*/ 	.word	0x00000b80
        /*0670*/ 	.word	0x000000ff
        /*0674*/ 	.word	0x00000120
        /*0678*/ 	.short	0x0100
        /*067a*/ 	.byte	0x05
	.zero		1


	//   ....[36]....
        /*067c*/ 	.word	0x00000b90
        /*0680*/ 	.word	0x000000ff
        /*0684*/ 	.word	0x00000118
        /*0688*/ 	.short	0x0100
        /*068a*/ 	.byte	0x05
	.zero		1


	//   ....[37]....
        /*068c*/ 	.word	0x00000ba0
        /*0690*/ 	.word	0x000000ff
        /*0694*/ 	.word	0x00000128
        /*0698*/ 	.short	0x0100
        /*069a*/ 	.byte	0x05
	.zero		1


	//   ....[38]....
        /*069c*/ 	.word	0x00000cd0
        /*06a0*/ 	.word	0x000000ff
        /*06a4*/ 	.word	0x00000130
        /*06a8*/ 	.short	0x0100
        /*06aa*/ 	.byte	0x06
	.zero		1


	//   ....[39]....
        /*06ac*/ 	.word	0x00000ce0
        /*06b0*/ 	.word	0x000000ff
        /*06b4*/ 	.word	0x00000140
        /*06b8*/ 	.short	0x0100
        /*06ba*/ 	.byte	0x06
	.zero		1


	//   ....[40]....
        /*06bc*/ 	.word	0x00000cf0
        /*06c0*/ 	.word	0x000000ff
        /*06c4*/ 	.word	0x00000138
        /*06c8*/ 	.short	0x0100
        /*06ca*/ 	.byte	0x06
	.zero		1


	//   ....[41]....
        /*06cc*/ 	.word	0x00000d00
        /*06d0*/ 	.word	0x000000ff
        /*06d4*/ 	.word	0x00000148
        /*06d8*/ 	.short	0x0100
        /*06da*/ 	.byte	0x06
	.zero		1


	//   ....[42]....
        /*06dc*/ 	.word	0x00000e10
        /*06e0*/ 	.word	0x000000ff
        /*06e4*/ 	.word	0x00000150
        /*06e8*/ 	.short	0x0100
        /*06ea*/ 	.byte	0x05
	.zero		1


	//   ....[43]....
        /*06ec*/ 	.word	0x00000e20
        /*06f0*/ 	.word	0x000000ff
        /*06f4*/ 	.word	0x00000160
        /*06f8*/ 	.short	0x0100
        /*06fa*/ 	.byte	0x05
	.zero		1


	//   ....[44]....
        /*06fc*/ 	.word	0x00000e30
        /*0700*/ 	.word	0x000000ff
        /*0704*/ 	.word	0x00000158
        /*0708*/ 	.short	0x0100
        /*070a*/ 	.byte	0x05
	.zero		1


	//   ....[45]....
        /*070c*/ 	.word	0x00000e40
        /*0710*/ 	.word	0x000000ff
        /*0714*/ 	.word	0x00000168
        /*0718*/ 	.short	0x0100
        /*071a*/ 	.byte	0x05
	.zero		1


	//   ....[46]....
        /*071c*/ 	.word	0x000017c0
        /*0720*/ 	.word	0x00000002
        /*0724*/ 	.word	0x00000160
        /*0728*/ 	.short	0x010a
        /*072a*/ 	.byte	0xff
	.zero		1


	//   ....[47]....
        /*072c*/ 	.word	0x000017e0
        /*0730*/ 	.word	0x00000002
        /*0734*/ 	.word	0x00000150
        /*0738*/ 	.short	0x0101
        /*073a*/ 	.byte	0xff
	.zero		1


	//   ....[48]....
        /*073c*/ 	.word	0x000018c0
        /*0740*/ 	.word	0x000000ff
        /*0744*/ 	.word	0x00000070
        /*0748*/ 	.short	0x010a
        /*074a*/ 	.byte	0x05
	.zero		1


	//   ....[49]....
        /*074c*/ 	.word	0x00001940
        /*0750*/ 	.word	0x000000ff
        /*0754*/ 	.word	0x00000070
        /*0758*/ 	.short	0x010a
        /*075a*/ 	.byte	0x21
	.zero		1


	//   ....[50]....
        /*075c*/ 	.word	0x00001a90
        /*0760*/ 	.word	0x000000ff
        /*0764*/ 	.word	0x00000070
        /*0768*/ 	.short	0x010a
        /*076a*/ 	.byte	0x08
	.zero		1


	//   ....[51]....
        /*076c*/ 	.word	0x00001ba0
        /*0770*/ 	.word	0x000000ff
        /*0774*/ 	.word	0x00000108
        /*0778*/ 	.short	0x0101
        /*077a*/ 	.byte	0x04
	.zero		1


	//   ....[52]....
        /*077c*/ 	.word	0x00001bc0
        /*0780*/ 	.word	0x000000ff
        /*0784*/ 	.word	0x00000070
        /*0788*/ 	.short	0x010a
        /*078a*/ 	.byte	0x05
	.zero		1


	//   ....[53]....
        /*078c*/ 	.word	0x00001c40
        /*0790*/ 	.word	0x000000ff
        /*0794*/ 	.word	0x00000070
        /*0798*/ 	.short	0x010a
        /*079a*/ 	.byte	0x11
	.zero		1


	//   ....[54]....
        /*079c*/ 	.word	0x00001d90
        /*07a0*/ 	.word	0x000000ff
        /*07a4*/ 	.word	0x00000070
        /*07a8*/ 	.short	0x010a
        /*07aa*/ 	.byte	0x08
	.zero		1


	//   ....[55]....
        /*07ac*/ 	.word	0x00001ed0
        /*07b0*/ 	.word	0x00000003
        /*07b4*/ 	.word	0x00000110
        /*07b8*/ 	.short	0x010a
        /*07ba*/ 	.byte	0xff
	.zero		1


	//   ....[56]....
        /*07bc*/ 	.word	0x00002020
        /*07c0*/ 	.word	0x00000002
        /*07c4*/ 	.word	0x00000000
        /*07c8*/ 	.short	0x0101
        /*07ca*/ 	.byte	0xff
	.zero		1


	//   ....[57]....
        /*07cc*/ 	.word	0x000025c0
        /*07d0*/ 	.word	0x000000ff
        /*07d4*/ 	.word	0x00000000
        /*07d8*/ 	.short	0x010a
        /*07da*/ 	.byte	0x05
	.zero		1


	//   ....[58]....
        /*07dc*/ 	.word	0x00002650
        /*07e0*/ 	.word	0x000000ff
        /*07e4*/ 	.word	0x00000000
        /*07e8*/ 	.short	0x010a
        /*07ea*/ 	.byte	0x05
	.zero		1


	//   ....[59]....
        /*07ec*/ 	.word	0x000026e0
        /*07f0*/ 	.word	0x000000ff
        /*07f4*/ 	.word	0x00000000
        /*07f8*/ 	.short	0x010a
        /*07fa*/ 	.byte	0x05
	.zero		1


	//   ....[60]....
        /*07fc*/ 	.word	0x00002770
        /*0800*/ 	.word	0x000000ff
        /*0804*/ 	.word	0x00000000
        /*0808*/ 	.short	0x010a
        /*080a*/ 	.byte	0x05
	.zero		1


	//   ....[61]....
        /*080c*/ 	.word	0x00002800
        /*0810*/ 	.word	0x000000ff
        /*0814*/ 	.word	0x00000000
        /*0818*/ 	.short	0x010a
        /*081a*/ 	.byte	0x05
	.zero		1


	//   ....[62]....
        /*081c*/ 	.word	0x00002890
        /*0820*/ 	.word	0x000000ff
        /*0824*/ 	.word	0x00000000
        /*0828*/ 	.short	0x010a
        /*082a*/ 	.byte	0x05
	.zero		1


	//   ....[63]....
        /*082c*/ 	.word	0x00002920
        /*0830*/ 	.word	0x000000ff
        /*0834*/ 	.word	0x00000000
        /*0838*/ 	.short	0x010a
        /*083a*/ 	.byte	0x05
	.zero		1


	//   ....[64]....
        /*083c*/ 	.word	0x000029b0
        /*0840*/ 	.word	0x000000ff
        /*0844*/ 	.word	0x00000000
        /*0848*/ 	.short	0x010a
        /*084a*/ 	.byte	0x05
	.zero		1


	//   ....[65]....
        /*084c*/ 	.word	0x00002a40
        /*0850*/ 	.word	0x000000ff
        /*0854*/ 	.word	0x00000000
        /*0858*/ 	.short	0x010a
        /*085a*/ 	.byte	0x05
	.zero		1


	//   ....[66]....
        /*085c*/ 	.word	0x00002ad0
        /*0860*/ 	.word	0x000000ff
        /*0864*/ 	.word	0x00000000
        /*0868*/ 	.short	0x010a
        /*086a*/ 	.byte	0x05
	.zero		1


	//   ....[67]....
        /*086c*/ 	.word	0x00002b60
        /*0870*/ 	.word	0x000000ff
        /*0874*/ 	.word	0x00000000
        /*0878*/ 	.short	0x010a
        /*087a*/ 	.byte	0x05
	.zero		1


	//   ....[68]....
        /*087c*/ 	.word	0x00002bf0
        /*0880*/ 	.word	0x000000ff
        /*0884*/ 	.word	0x00000000
        /*0888*/ 	.short	0x010a
        /*088a*/ 	.byte	0x05
	.zero		1


	//   ....[69]....
        /*088c*/ 	.word	0x00002c80
        /*0890*/ 	.word	0x000000ff
        /*0894*/ 	.word	0x00000000
        /*0898*/ 	.short	0x010a
        /*089a*/ 	.byte	0x05
	.zero		1


	//   ....[70]....
        /*089c*/ 	.word	0x00002d20
        /*08a0*/ 	.word	0x00000000
        /*08a4*/ 	.word	0x00000000
        /*08a8*/ 	.short	0x010a
        /*08aa*/ 	.byte	0xff
	.zero		1


	//   ....[71]....
        /*08ac*/ 	.word	0x00002e60
        /*08b0*/ 	.word	0x00000000
        /*08b4*/ 	.word	0x00000150
        /*08b8*/ 	.short	0x010a
        /*08ba*/ 	.byte	0xff
	.zero		1


	//   ....[72]....
        /*08bc*/ 	.word	0x00002ed0
        /*08c0*/ 	.word	0x00000000
        /*08c4*/ 	.word	0x00000000
        /*08c8*/ 	.short	0x0101
        /*08ca*/ 	.byte	0xff
	.zero		1


	//   ....[73]....
        /*08cc*/ 	.word	0x00002ee0
        /*08d0*/ 	.word	0x000000ff
        /*08d4*/ 	.word	0x00000120
        /*08d8*/ 	.short	0x010a
        /*08da*/ 	.byte	0x05
	.zero		1


	//   ....[74]....
        /*08dc*/ 	.word	0x00003000
        /*08e0*/ 	.word	0x00000000
        /*08e4*/ 	.word	0x00000110
        /*08e8*/ 	.short	0x010a
        /*08ea*/ 	.byte	0xff
	.zero		1


	//   ....[75]....
        /*08ec*/ 	.word	0x000030f0
        /*08f0*/ 	.word	0x00000000
        /*08f4*/ 	.word	0x00000000
        /*08f8*/ 	.short	0x0101
        /*08fa*/ 	.byte	0xff
	.zero		1


	//   ....[76]....
        /*08fc*/ 	.word	0x000031a0
        /*0900*/ 	.word	0x000000ff
        /*0904*/ 	.word	0x00000120
        /*0908*/ 	.short	0x0106
        /*090a*/ 	.byte	0x05
	.zero		1


	//   ....[77]....
        /*090c*/ 	.word	0x000031c0
        /*0910*/ 	.word	0x000000ff
        /*0914*/ 	.word	0x00000120
        /*0918*/ 	.short	0x010a
        /*091a*/ 	.byte	0x05
	.zero		1


	//   ....[78]....
        /*091c*/ 	.word	0x00003250
        /*0920*/ 	.word	0x000000ff
        /*0924*/ 	.word	0x00000120
        /*0928*/ 	.short	0x0106
        /*092a*/ 	.byte	0x04
	.zero		1


	//   ....[79]....
        /*092c*/ 	.word	0x00003290
        /*0930*/ 	.word	0x00000000
        /*0934*/ 	.word	0x00000120
        /*0938*/ 	.short	0x010a
        /*093a*/ 	.byte	0xff
	.zero		1


	//   ....[80]....
        /*093c*/ 	.word	0x00003780
        /*0940*/ 	.word	0x00000003
        /*0944*/ 	.word	0x00000110
        /*0948*/ 	.short	0x010a
        /*094a*/ 	.byte	0xff
	.zero		1


	//   ....[81]....
        /*094c*/ 	.word	0x00003880
        /*0950*/ 	.word	0x00000005
        /*0954*/ 	.word	0x00000000
        /*0958*/ 	.short	0x0101
        /*095a*/ 	.byte	0xff
	.zero		1


	//   ....[82]....
        /*095c*/ 	.word	0x00003890
        /*0960*/ 	.word	0x000000ff
        /*0964*/ 	.word	0x00000000
        /*0968*/ 	.short	0x010a
        /*096a*/ 	.byte	0x05
	.zero		1


	//   ....[83]....
        /*096c*/ 	.word	0x000038a0
        /*0970*/ 	.word	0x000000ff
        /*0974*/ 	.word	0x00000140
        /*0978*/ 	.short	0x010a
        /*097a*/ 	.byte	0x0e
	.zero		1


	//   ....[84]....
        /*097c*/ 	.word	0x00003980
        /*0980*/ 	.word	0x000000ff
        /*0984*/ 	.word	0x00000000
        /*0988*/ 	.short	0x010a
        /*098a*/ 	.byte	0x07
	.zero		1


	//   ....[85]....
        /*098c*/ 	.word	0x00003a90
        /*0990*/ 	.word	0x000000ff
        /*0994*/ 	.word	0x00000000
        /*0998*/ 	.short	0x010a
        /*099a*/ 	.byte	0x13
	.zero		1


	//   ....[86]....
        /*099c*/ 	.word	0x00003c70
        /*09a0*/ 	.word	0x000000ff
        /*09a4*/ 	.word	0x00000000
        /*09a8*/ 	.short	0x010a
        /*09aa*/ 	.byte	0x05
	.zero		1


	//   ....[87]....
        /*09ac*/ 	.word	0x00003d00
        /*09b0*/ 	.word	0x000000ff
        /*09b4*/ 	.word	0x00000000
        /*09b8*/ 	.short	0x010a
        /*09ba*/ 	.byte	0x06
	.zero		1


	//   ....[88]....
        /*09bc*/ 	.word	0x000041d0
        /*09c0*/ 	.word	0x00000002
        /*09c4*/ 	.word	0x00000110
        /*09c8*/ 	.short	0x010a
        /*09ca*/ 	.byte	0xff
	.zero		1


	//   ....[89]....
        /*09cc*/ 	.word	0x00004340
        /*09d0*/ 	.word	0x00000000
        /*09d4*/ 	.word	0x00000000
        /*09d8*/ 	.short	0x0101
        /*09da*/ 	.byte	0xff
	.zero		1


	//   ....[90]....
        /*09dc*/ 	.word	0x000047f0
        /*09e0*/ 	.word	0x000000ff
        /*09e4*/ 	.word	0x00000108
        /*09e8*/ 	.short	0x010a
        /*09ea*/ 	.byte	0x06
	.zero		1


	//   ....[91]....
        /*09ec*/ 	.word	0x000049f0
        /*09f0*/ 	.word	0x000000ff
        /*09f4*/ 	.word	0x000000f0
        /*09f8*/ 	.short	0x010a
        /*09fa*/ 	.byte	0x05
	.zero		1


	//   ....[92]....
        /*09fc*/ 	.word	0x00004ec0
        /*0a00*/ 	.word	0x000000ff
        /*0a04*/ 	.word	0x000000e0
        /*0a08*/ 	.short	0x010b
        /*0a0a*/ 	.byte	0x05
	.zero		1


	//   ....[93]....
        /*0a0c*/ 	.word	0x00004ed0
        /*0a10*/ 	.word	0x000000ff
        /*0a14*/ 	.word	0x00000000
        /*0a18*/ 	.short	0x0101
        /*0a1a*/ 	.byte	0x21
	.zero		1


	//   ....[94]....
        /*0a1c*/ 	.word	0x00004f30
        /*0a20*/ 	.word	0x000000ff
        /*0a24*/ 	.word	0x00000000
        /*0a28*/ 	.short	0x010a
        /*0a2a*/ 	.byte	0x04
	.zero		1


	//   ....[95]....
        /*0a2c*/ 	.word	0x00004fd0
        /*0a30*/ 	.word	0x00000000
        /*0a34*/ 	.word	0x00000000
        /*0a38*/ 	.short	0x010a
        /*0a3a*/ 	.byte	0xff
	.zero		1


	//   ....[96]....
        /*0a3c*/ 	.word	0x000052a0
        /*0a40*/ 	.word	0x000000ff
        /*0a44*/ 	.word	0x00000110
        /*0a48*/ 	.short	0x010a
        /*0a4a*/ 	.byte	0x04
	.zero		1


	//   ....[97]....
        /*0a4c*/ 	.word	0x00005370
        /*0a50*/ 	.word	0x000000ff
        /*0a54*/ 	.word	0x00000000
        /*0a58*/ 	.short	0x0101
        /*0a5a*/ 	.byte	0x04
	.zero		1


	//   ....[98]....
        /*0a5c*/ 	.word	0x00006200
        /*0a60*/ 	.word	0x00000007
        /*0a64*/ 	.word	0x000000e0
        /*0a68*/ 	.short	0x010a
        /*0a6a*/ 	.byte	0xff
	.zero		1


	//   ....[99]....
        /*0a6c*/ 	.word	0x000062f0
        /*0a70*/ 	.word	0x00000006
        /*0a74*/ 	.word	0x00000130
        /*0a78*/ 	.short	0x010a
        /*0a7a*/ 	.byte	0xff
	.zero		1


	//   ....[100]....
        /*0a7c*/ 	.word	0x000064d0
        /*0a80*/ 	.word	0x00000007
        /*0a84*/ 	.word	0x000000e0
        /*0a88*/ 	.short	0x010a
        /*0a8a*/ 	.byte	0xff
	.zero		1


	//   ....[101]....
        /*0a8c*/ 	.word	0x00006a80
        /*0a90*/ 	.word	0x00000006
        /*0a94*/ 	.word	0x00000130
        /*0a98*/ 	.short	0x010a
        /*0a9a*/ 	.byte	0xff
	.zero		1


	//   ....[102]....
        /*0a9c*/ 	.word	0x00008020
        /*0aa0*/ 	.word	0x000000ff
        /*0aa4*/ 	.word	0x00000000
        /*0aa8*/ 	.short	0x0101
        /*0aaa*/ 	.byte	0x07
	.zero		1


	//   ....[103]....
        /*0aac*/ 	.word	0x0000ab70
        /*0ab0*/ 	.word	0x00000000
        /*0ab4*/ 	.word	0x00000000
        /*0ab8*/ 	.short	0x0101
        /*0aba*/ 	.byte	0xff
	.zero		1


	//   ....[104]....
        /*0abc*/ 	.word	0x0000af20
        /*0ac0*/ 	.word	0x00000002
        /*0ac4*/ 	.word	0x00000160
        /*0ac8*/ 	.short	0x010a
        /*0aca*/ 	.byte	0xff
	.zero		1


	//   ....[105]....
        /*0acc*/ 	.word	0x0000af80
        /*0ad0*/ 	.word	0x00000004
        /*0ad4*/ 	.word	0x00000070
        /*0ad8*/ 	.short	0x010a
        /*0ada*/ 	.byte	0xff
	.zero		1


	//   ....[106]....
        /*0adc*/ 	.word	0x0000afe0
        /*0ae0*/ 	.word	0x00000004
        /*0ae4*/ 	.word	0x00000070
        /*0ae8*/ 	.short	0x010a
        /*0aea*/ 	.byte	0xff
	.zero		1


	//   ....[107]....
        /*0aec*/ 	.word	0x0000b030
        /*0af0*/ 	.word	0x00000003
        /*0af4*/ 	.word	0x00000110
        /*0af8*/ 	.short	0x010a
        /*0afa*/ 	.byte	0xff
	.zero		1


	//   ....[108]....
        /*0afc*/ 	.word	0x0000b090
        /*0b00*/ 	.word	0x00000003
        /*0b04*/ 	.word	0x00000000
        /*0b08*/ 	.short	0x010a
        /*0b0a*/ 	.byte	0xff
	.zero		1


	//   ....[109]....
        /*0b0c*/ 	.word	0x0000b0f0
        /*0b10*/ 	.word	0x00000003
        /*0b14*/ 	.word	0x00000000
        /*0b18*/ 	.short	0x010a
        /*0b1a*/ 	.byte	0xff
	.zero		1


	//   ....[110]....
        /*0b1c*/ 	.word	0x0000b150
        /*0b20*/ 	.word	0x00000003
        /*0b24*/ 	.word	0x00000000
        /*0b28*/ 	.short	0x010a
        /*0b2a*/ 	.byte	0xff
	.zero		1


	//   ....[111]....
        /*0b2c*/ 	.word	0x0000b1b0
        /*0b30*/ 	.word	0x00000003
        /*0b34*/ 	.word	0x00000000
        /*0b38*/ 	.short	0x010a
        /*0b3a*/ 	.byte	0xff
	.zero		1


	//   ....[112]....
        /*0b3c*/ 	.word	0x0000b210
        /*0b40*/ 	.word	0x00000003
        /*0b44*/ 	.word	0x00000000
        /*0b48*/ 	.short	0x010a
        /*0b4a*/ 	.byte	0xff
	.zero		1


	//   ....[113]....
        /*0b4c*/ 	.word	0x0000b270
        /*0b50*/ 	.word	0x00000003
        /*0b54*/ 	.word	0x00000000
        /*0b58*/ 	.short	0x010a
        /*0b5a*/ 	.byte	0xff
	.zero		1


	//   ....[114]....
        /*0b5c*/ 	.word	0x0000b2d0
        /*0b60*/ 	.word	0x00000003
        /*0b64*/ 	.word	0x00000000
        /*0b68*/ 	.short	0x010a
        /*0b6a*/ 	.byte	0xff
	.zero		1


	//   ....[115]....
        /*0b6c*/ 	.word	0x0000b330
        /*0b70*/ 	.word	0x00000003
        /*0b74*/ 	.word	0x00000000
        /*0b78*/ 	.short	0x010a
        /*0b7a*/ 	.byte	0xff
	.zero		1


	//   ....[116]....
        /*0b7c*/ 	.word	0x0000b390
        /*0b80*/ 	.word	0x00000003
        /*0b84*/ 	.word	0x00000000
        /*0b88*/ 	.short	0x010a
        /*0b8a*/ 	.byte	0xff
	.zero		1


	//   ....[117]....
        /*0b8c*/ 	.word	0x0000b3f0
        /*0b90*/ 	.word	0x00000003
        /*0b94*/ 	.word	0x00000000
        /*0b98*/ 	.short	0x010a
        /*0b9a*/ 	.byte	0xff
	.zero		1


	//   ....[118]....
        /*0b9c*/ 	.word	0x0000b450
        /*0ba0*/ 	.word	0x00000003
        /*0ba4*/ 	.word	0x00000000
        /*0ba8*/ 	.short	0x010a
        /*0baa*/ 	.byte	0xff
	.zero		1


	//   ....[119]....
        /*0bac*/ 	.word	0x0000b4b0
        /*0bb0*/ 	.word	0x00000003
        /*0bb4*/ 	.word	0x00000000
        /*0bb8*/ 	.short	0x010a
        /*0bba*/ 	.byte	0xff
	.zero		1


	//   ....[120]....
        /*0bbc*/ 	.word	0x0000b510
        /*0bc0*/ 	.word	0x00000003
        /*0bc4*/ 	.word	0x00000000
        /*0bc8*/ 	.short	0x010a
        /*0bca*/ 	.byte	0xff
	.zero		1


	//   ....[121]....
        /*0bcc*/ 	.word	0x0000b560
        /*0bd0*/ 	.word	0x00000000
        /*0bd4*/ 	.word	0x00000150
        /*0bd8*/ 	.short	0x010a
        /*0bda*/ 	.byte	0xff
	.zero		1


	//   ....[122]....
        /*0bdc*/ 	.word	0x0000b5c0
        /*0be0*/ 	.word	0x00000003
        /*0be4*/ 	.word	0x00000120
        /*0be8*/ 	.short	0x010a
        /*0bea*/ 	.byte	0xff
	.zero		1


	//   ....[123]....
        /*0bec*/ 	.word	0x0000b610
        /*0bf0*/ 	.word	0x00000000
        /*0bf4*/ 	.word	0x00000110
        /*0bf8*/ 	.short	0x010a
        /*0bfa*/ 	.byte	0xff
	.zero		1


	//   ....[124]....
        /*0bfc*/ 	.word	0x0000b670
        /*0c00*/ 	.word	0x00000002
        /*0c04*/ 	.word	0x00000120
        /*0c08*/ 	.short	0x010a
        /*0c0a*/ 	.byte	0xff
	.zero		1


	//   ....[125]....
        /*0c0c*/ 	.word	0x0000b6c0
        /*0c10*/ 	.word	0x00000003
        /*0c14*/ 	.word	0x00000110
        /*0c18*/ 	.short	0x010a
        /*0c1a*/ 	.byte	0xff
	.zero		1


	//   ....[126]....
        /*0c1c*/ 	.word	0x0000b720
        /*0c20*/ 	.word	0x00000004
        /*0c24*/ 	.word	0x00000140
        /*0c28*/ 	.short	0x010a
        /*0c2a*/ 	.byte	0xff
	.zero		1


	//   ....[127]....
        /*0c2c*/ 	.word	0x0000b780
        /*0c30*/ 	.word	0x00000002
        /*0c34*/ 	.word	0x00000000
        /*0c38*/ 	.short	0x010a
        /*0c3a*/ 	.byte	0xff
	.zero		1


	//   ....[128]....
        /*0c3c*/ 	.word	0x0000b7e0
        /*0c40*/ 	.word	0x00000002
        /*0c44*/ 	.word	0x00000000
        /*0c48*/ 	.short	0x010a
        /*0c4a*/ 	.byte	0xff
	.zero		1


	//   ....[129]....
        /*0c4c*/ 	.word	0x0000b840
        /*0c50*/ 	.word	0x00000002
        /*0c54*/ 	.word	0x00000000
        /*0c58*/ 	.short	0x010a
        /*0c5a*/ 	.byte	0xff
	.zero		1


	//   ....[130]....
        /*0c5c*/ 	.word	0x0000b890
        /*0c60*/ 	.word	0x00000002
        /*0c64*/ 	.word	0x00000110
        /*0c68*/ 	.short	0x010a
        /*0c6a*/ 	.byte	0xff
	.zero		1


	//   ....[131]....
        /*0c6c*/ 	.word	0x0000b8f0
        /*0c70*/ 	.word	0x00000002
        /*0c74*/ 	.word	0x00000108
        /*0c78*/ 	.short	0x010a
        /*0c7a*/ 	.byte	0xff
	.zero		1


	//   ....[132]....
        /*0c7c*/ 	.word	0x0000b950
        /*0c80*/ 	.word	0x00000003
        /*0c84*/ 	.word	0x000000f0
        /*0c88*/ 	.short	0x010a
        /*0c8a*/ 	.byte	0xff
	.zero		1


	//   ....[133]....
        /*0c8c*/ 	.word	0x0000b9b0
        /*0c90*/ 	.word	0x00000002
        /*0c94*/ 	.word	0x00000000
        /*0c98*/ 	.short	0x010a
        /*0c9a*/ 	.byte	0xff
	.zero		1


	//   ....[134]....
        /*0c9c*/ 	.word	0x0000ba10
        /*0ca0*/ 	.word	0x00000002
        /*0ca4*/ 	.word	0x00000110
        /*0ca8*/ 	.short	0x010a
        /*0caa*/ 	.byte	0xff
	.zero		1


	//   ....[135]....
        /*0cac*/ 	.word	0x0000ba60
        /*0cb0*/ 	.word	0x00000007
        /*0cb4*/ 	.word	0x000000e0
        /*0cb8*/ 	.short	0x010a
        /*0cba*/ 	.byte	0xff
	.zero		1


	//   ....[136]....
        /*0cbc*/ 	.word	0x0000bab0
        /*0cc0*/ 	.word	0x00000006
        /*0cc4*/ 	.word	0x00000130
        /*0cc8*/ 	.short	0x010a
        /*0cca*/ 	.byte	0xff
	.zero		1


	//----- nvinfo : EIATTR_NUM_MBARRIERS
	.align		4
.L_49:
        /*0ccc*/ 	.byte	0x03, 0x38
        /*0cce*/ 	.short	0x002e


	//----- nvinfo : EIATTR_EXIT_INSTR_OFFSETS
	.align		4
        /*0cd0*/ 	.byte	0x04, 0x1c
        /*0cd2*/ 	.short	(.L_51 - .L_50)


	//   ....[0]....
.L_50:
        /*0cd4*/ 	.word	0x00002d50


	//   ....[1]....
        /*0cd8*/ 	.word	0x00003260


	//   ....[2]....
        /*0cdc*/ 	.word	0x000032c0


	//   ....[3]....
        /*0ce0*/ 	.word	0x00003f60


	//   ....[4]....
        /*0ce4*/ 	.word	0x00005000


	//   ....[5]....
        /*0ce8*/ 	.word	0x00005040


	//   ....[6]....
        /*0cec*/ 	.word	0x0000ae20


	//   ....[7]....
        /*0cf0*/ 	.word	0x0000aeb0


	//   ....[8]....
        /*0cf4*/ 	.word	0x0000aee0


	//   ....[9]....
        /*0cf8*/ 	.word	0x0000af10


	//----- nvinfo : EIATTR_MAX_THREADS
	.align		4
.L_51:
        /*0cfc*/ 	.byte	0x04, 0x05
        /*0cfe*/ 	.short	(.L_53 - .L_52)
.L_52:
        /*0d00*/ 	.word	0x00000100
        /*0d04*/ 	.word	0x00000001
        /*0d08*/ 	.word	0x00000001


	//----- nvinfo : EIATTR_CRS_STACK_SIZE
	.align		4
.L_53:
        /*0d0c*/ 	.byte	0x04, 0x1e
        /*0d0e*/ 	.short	(.L_55 - .L_54)
.L_54:
        /*0d10*/ 	.word	0x00000000


	//----- nvinfo : EIATTR_CBANK_PARAM_SIZE
	.align		4
.L_55:
        /*0d14*/ 	.byte	0x03, 0x19
        /*0d16*/ 	.short	0x0800


	//----- nvinfo : EIATTR_PARAM_CBANK
	.align		4
        /*0d18*/ 	.byte	0x04, 0x0a
        /*0d1a*/ 	.short	(.L_57 - .L_56)
	.align		4
.L_56:
        /*0d1c*/ 	.word	index@(.nv.constant0._ZN7cutlass13device_kernelINS_4gemm6kernel13GemmUniversalIN4cute5tupleIJiiiiEEENS1_10collective13CollectiveMmaINS1_35MainloopSm100TmaUmmaWarpSpecializedILi14ELi2ELi2ENS5_IJNS4_1CILi1EEESB_SB_EEEEENS5_IJNSA_ILi128EEENSA_ILi176EEENSA_ILi16EEEEEENS_10bfloat16_tENS5_IJlSB_lEEESI_SJ_NS4_8TiledMMAINS4_8MMA_AtomIJNS4_20SM100_MMA_F16BF16_SSISI_SI_fLi128ELi176ELNS4_4UMMA5MajorE0ELSO_0ELNSN_7ScaleInE0ELSP_0EEEEEENS4_6LayoutISC_NS5_IJNSA_ILi0EEEST_ST_EEEEENS5_IJNS4_10UnderscoreESW_SW_EEEEENS4_13SM90_TMA_LOADENS4_14ComposedLayoutINS4_7SwizzleILi1ELi4ELi3EEENS4_18smem_ptr_flag_bitsILi16EEENSS_INS5_IJNSA_ILi8EEESG_EEENS5_IJSG_SB_EEEEEEEvNS4_8identityESZ_S19_vS1A_EENS_8epilogue10collective18CollectiveEpilogueINS1C_23Sm100TmaWarpSpecializedILi2ELi1ELi176ELb1ELb0EEEJSH_NS5_IJNSS_ISE_SB_EENSS_ISF_SB_EEEEESI_SJ_SI_SJ_NS1C_6fusion15FusionCallbacksIS1G_NS1K_17LinearCombinationISI_fSI_fLNS_15FloatRoundStyleE2EEESH_S1J_JEEENS4_5SM1004TMEM4LOAD26SM100_TMEM_LOAD_32dp32b16xESZ_S19_NS4_39AutoVectorizingCopyWithAssumedAlignmentILi128EEENS4_14SM90_TMA_STOREES19_S1V_S1V_EEEvvEEEEvNT_6ParamsE)
        /*0d20*/ 	.short	0x0380
        /*0d22*/ 	.short	0x0800


	//----- nvinfo : EIATTR_SW_WAR
	.align		4
.L_57:
        /*0d24*/ 	.byte	0x04, 0x36
        /*0d26*/ 	.short	(.L_59 - .L_58)
.L_58:
        /*0d28*/ 	.word	0x00000008
.L_59:


//--------------------- .nv.callgraph             --------------------------
	.section	.nv.callgraph,"",@"SHT_CUDA_CALLGRAPH"
	.align	4
	.sectionentsize	8
	.align		4
        /*0000*/ 	.word	0x00000000
	.align		4
        /*0004*/ 	.word	0xffffffff
	.align		4
        /*0008*/ 	.word	index@(_ZN7cutlass13device_kernelINS_4gemm6kernel13GemmUniversalIN4cute5tupleIJiiiiEEENS1_10collective13CollectiveMmaINS1_35MainloopSm100TmaUmmaWarpSpecializedILi14ELi2ELi2ENS5_IJNS4_1CILi1EEESB_SB_EEEEENS5_IJNSA_ILi128EEENSA_ILi176EEENSA_ILi16EEEEEENS_10bfloat16_tENS5_IJlSB_lEEESI_SJ_NS4_8TiledMMAINS4_8MMA_AtomIJNS4_20SM100_MMA_F16BF16_SSISI_SI_fLi128ELi176ELNS4_4UMMA5MajorE0ELSO_0ELNSN_7ScaleInE0ELSP_0EEEEEENS4_6LayoutISC_NS5_IJNSA_ILi0EEEST_ST_EEEEENS5_IJNS4_10UnderscoreESW_SW_EEEEENS4_13SM90_TMA_LOADENS4_14ComposedLayoutINS4_7SwizzleILi1ELi4ELi3EEENS4_18smem_ptr_flag_bitsILi16EEENSS_INS5_IJNSA_ILi8EEESG_EEENS5_IJSG_SB_EEEEEEEvNS4_8identityESZ_S19_vS1A_EENS_8epilogue10collective18CollectiveEpilogueINS1C_23Sm100TmaWarpSpecializedILi2ELi1ELi176ELb1ELb0EEEJSH_NS5_IJNSS_ISE_SB_EENSS_ISF_SB_EEEEESI_SJ_SI_SJ_NS1C_6fusion15FusionCallbacksIS1G_NS1K_17LinearCombinationISI_fSI_fLNS_15FloatRoundStyleE2EEESH_S1J_JEEENS4_5SM1004TMEM4LOAD26SM100_TMEM_LOAD_32dp32b16xESZ_S19_NS4_39AutoVectorizingCopyWithAssumedAlignmentILi128EEENS4_14SM90_TMA_STOREES19_S1V_S1V_EEEvvEEEEvNT_6ParamsE)
	.align		4
        /*000c*/ 	.word	index@(__assertfail)
	.align		4
        /*0010*/ 	.word	0x00000000
	.align		4
        /*0014*/ 	.word	0xfffffffe
	.align		4
        /*0018*/ 	.word	0x00000000
	.align		4
        /*001c*/ 	.word	0xfffffffd
	.align		4
        /*0020*/ 	.word	0x00000000
	.align		4
        /*0024*/ 	.word	0xfffffffc


//--------------------- .nv.constant4             --------------------------
	.section	.nv.constant4,"a",@progbits
	.align	8
	.align		8
.nv.constant4:
        /*0000*/ 	.dword	__assertfail
	.align		8
        /*0008*/ 	.dword	__unnamed_1
	.align		8
        /*0010*/ 	.dword	__unnamed_2
	.align		8
        /*0018*/ 	.dword	_ZN40_INTERNAL_c723d0fb_4_k_cu_f1b8bc77_180824cuda3std3__45__cpo5beginE
	.align		8
        /*0020*/ 	.dword	_ZN40_INTERNAL_c723d0fb_4_k_cu_f1b8bc77_180824cuda3std3__45__cpo3endE
	.align		8
        /*0028*/ 	.dword	_ZN40_INTERNAL_c723d0fb_4_k_cu_f1b8bc77_180824cuda3std3__45__cpo6cbeginE
	.align		8
        /*0030*/ 	.dword	_ZN40_INTERNAL_c723d0fb_4_k_cu_f1b8bc77_180824cuda3std3__45__cpo4cendE
	.align		8
        /*0038*/ 	.dword	_ZN40_INTERNAL_c723d0fb_4_k_cu_f1b8bc77_180824cuda3std3__442_GLOBAL__N__c723d0fb_4_k_cu_f1b8bc77_180826ignoreE
	.align		8
        /*0040*/ 	.dword	_ZN40_INTERNAL_c723d0fb_4_k_cu_f1b8bc77_180824cuda3std3__419piecewise_constructE
	.align		8
        /*0048*/ 	.dword	_ZN40_INTERNAL_c723d0fb_4_k_cu_f1b8bc77_180824cuda3std3__48in_placeE
	.align		8
        /*0050*/ 	.dword	_ZN40_INTERNAL_c723d0fb_4_k_cu_f1b8bc77_180824cuda3std6ranges3__45__cpo4swapE
	.align		8
        /*0058*/ 	.dword	_ZN40_INTERNAL_c723d0fb_4_k_cu_f1b8bc77_180824cuda3std6ranges3__45__cpo9iter_moveE
	.align		8
        /*0060*/ 	.dword	_ZN40_INTERNAL_c723d0fb_4_k_cu_f1b8bc77_180824cute7productE
	.align		8
        /*0068*/ 	.dword	_ZN40_INTERNAL_c723d0fb_4_k_cu_f1b8bc77_180824cute1_E
	.align		8
        /*0070*/ 	.dword	$str$25
	.align		8
        /*0078*/ 	.dword	$str$26
	.align		8
        /*0080*/ 	.dword	$str$27
	.align		8
        /*0088*/ 	.dword	$str$28


//--------------------- .text._ZN7cutlass13device_kernelINS_4gemm6kernel13GemmUniversalIN4cute5tupleIJiiiiEEENS1_10collective13CollectiveMmaINS1_35MainloopSm100TmaUmmaWarpSpecializedILi14ELi2ELi2ENS5_IJNS4_1CILi1EEESB_SB_EEEEENS5_IJNSA_ILi128EEENSA_ILi176EEENSA_ILi16EEEEEENS_10bfloat16_tENS5_IJlSB_lEEESI_SJ_NS4_8TiledMMAINS4_8MMA_AtomIJNS4_20SM100_MMA_F16BF16_SSISI_SI_fLi128ELi176ELNS4_4UMMA5MajorE0ELSO_0ELNSN_7ScaleInE0ELSP_0EEEEEENS4_6LayoutISC_NS5_IJNSA_ILi0EEEST_ST_EEEEENS5_IJNS4_10UnderscoreESW_SW_EEEEENS4_13SM90_TMA_LOADENS4_14ComposedLayoutINS4_7SwizzleILi1ELi4ELi3EEENS4_18smem_ptr_flag_bitsILi16EEENSS_INS5_IJNSA_ILi8EEESG_EEENS5_IJSG_SB_EEEEEEEvNS4_8identityESZ_S19_vS1A_EENS_8epilogue10collective18CollectiveEpilogueINS1C_23Sm100TmaWarpSpecializedILi2ELi1ELi176ELb1ELb0EEEJSH_NS5_IJNSS_ISE_SB_EENSS_ISF_SB_EEEEESI_SJ_SI_SJ_NS1C_6fusion15FusionCallbacksIS1G_NS1K_17LinearCombinationISI_fSI_fLNS_15FloatRoundStyleE2EEESH_S1J_JEEENS4_5SM1004TMEM4LOAD26SM100_TMEM_LOAD_32dp32b16xESZ_S19_NS4_39AutoVectorizingCopyWithAssumedAlignmentILi128EEENS4_14SM90_TMA_STOREES19_S1V_S1V_EEEvvEEEEvNT_6ParamsE --------------------------
	.section	.text._ZN7cutlass13device_kernelINS_4gemm6kernel13GemmUniversalIN4cute5tupleIJiiiiEEENS1_10collective13CollectiveMmaINS1_35MainloopSm100TmaUmmaWarpSpecializedILi14ELi2ELi2ENS5_IJNS4_1CILi1EEESB_SB_EEEEENS5_IJNSA_ILi128EEENSA_ILi176EEENSA_ILi16EEEEEENS_10bfloat16_tENS5_IJlSB_lEEESI_SJ_NS4_8TiledMMAINS4_8MMA_AtomIJNS4_20SM100_MMA_F16BF16_SSISI_SI_fLi128ELi176ELNS4_4UMMA5MajorE0ELSO_0ELNSN_7ScaleInE0ELSP_0EEEEEENS4_6LayoutISC_NS5_IJNSA_ILi0EEEST_ST_EEEEENS5_IJNS4_10UnderscoreESW_SW_EEEEENS4_13SM90_TMA_LOADENS4_14ComposedLayoutINS4_7SwizzleILi1ELi4ELi3EEENS4_18smem_ptr_flag_bitsILi16EEENSS_INS5_IJNSA_ILi8EEESG_EEENS5_IJSG_SB_EEEEEEEvNS4_8identityESZ_S19_vS1A_EENS_8epilogue10collective18CollectiveEpilogueINS1C_23Sm100TmaWarpSpecializedILi2ELi1ELi176ELb1ELb0EEEJSH_NS5_IJNSS_ISE_SB_EENSS_ISF_SB_EEEEESI_SJ_SI_SJ_NS1C_6fusion15FusionCallbacksIS1G_NS1K_17LinearCombinationISI_fSI_fLNS_15FloatRoundStyleE2EEESH_S1J_JEEENS4_5SM1004TMEM4LOAD26SM100_TMEM_LOAD_32dp32b16xESZ_S19_NS4_39AutoVectorizingCopyWithAssumedAlignmentILi128EEENS4_14SM90_TMA_STOREES19_S1V_S1V_EEEvvEEEEvNT_6ParamsE,"ax",@progbits
	.align	128
.text._ZN7cutlass13device_kernelINS_4gemm6kernel13GemmUniversalIN4cute5tupleIJiiiiEEENS1_10collective13CollectiveMmaINS1_35MainloopSm100TmaUmmaWarpSpecializedILi14ELi2ELi2ENS5_IJNS4_1CILi1EEESB_SB_EEEEENS5_IJNSA_ILi128EEENSA_ILi176EEENSA_ILi16EEEEEENS_10bfloat16_tENS5_IJlSB_lEEESI_SJ_NS4_8TiledMMAINS4_8MMA_AtomIJNS4_20SM100_MMA_F16BF16_SSISI_SI_fLi128ELi176ELNS4_4UMMA5MajorE0ELSO_0ELNSN_7ScaleInE0ELSP_0EEEEEENS4_6LayoutISC_NS5_IJNSA_ILi0EEEST_ST_EEEEENS5_IJNS4_10UnderscoreESW_SW_EEEEENS4_13SM90_TMA_LOADENS4_14ComposedLayoutINS4_7SwizzleILi1ELi4ELi3EEENS4_18smem_ptr_flag_bitsILi16EEENSS_INS5_IJNSA_ILi8EEESG_EEENS5_IJSG_SB_EEEEEEEvNS4_8identityESZ_S19_vS1A_EENS_8epilogue10collective18CollectiveEpilogueINS1C_23Sm100TmaWarpSpecializedILi2ELi1ELi176ELb1ELb0EEEJSH_NS5_IJNSS_ISE_SB_EENSS_ISF_SB_EEEEESI_SJ_SI_SJ_NS1C_6fusion15FusionCallbacksIS1G_NS1K_17LinearCombinationISI_fSI_fLNS_15FloatRoundStyleE2EEESH_S1J_JEEENS4_5SM1004TMEM4LOAD26SM100_TMEM_LOAD_32dp32b16xESZ_S19_NS4_39AutoVectorizingCopyWithAssumedAlignmentILi128EEENS4_14SM90_TMA_STOREES19_S1V_S1V_EEEvvEEEEvNT_6ParamsE:
        .type           _ZN7cutlass13device_kernelINS_4gemm6kernel13GemmUniversalIN4cute5tupleIJiiiiEEENS1_10collective13CollectiveMmaINS1_35MainloopSm100TmaUmmaWarpSpecializedILi14ELi2ELi2ENS5_IJNS4_1CILi1EEESB_SB_EEEEENS5_IJNSA_ILi128EEENSA_ILi176EEENSA_ILi16EEEEEENS_10bfloat16_tENS5_IJlSB_lEEESI_SJ_NS4_8TiledMMAINS4_8MMA_AtomIJNS4_20SM100_MMA_F16BF16_SSISI_SI_fLi128ELi176ELNS4_4UMMA5MajorE0ELSO_0ELNSN_7ScaleInE0ELSP_0EEEEEENS4_6LayoutISC_NS5_IJNSA_ILi0EEEST_ST_EEEEENS5_IJNS4_10UnderscoreESW_SW_EEEEENS4_13SM90_TMA_LOADENS4_14ComposedLayoutINS4_7SwizzleILi1ELi4ELi3EEENS4_18smem_ptr_flag_bitsILi16EEENSS_INS5_IJNSA_ILi8EEESG_EEENS5_IJSG_SB_EEEEEEEvNS4_8identityESZ_S19_vS1A_EENS_8epilogue10collective18CollectiveEpilogueINS1C_23Sm100TmaWarpSpecializedILi2ELi1ELi176ELb1ELb0EEEJSH_NS5_IJNSS_ISE_SB_EENSS_ISF_SB_EEEEESI_SJ_SI_SJ_NS1C_6fusion15FusionCallbacksIS1G_NS1K_17LinearCombinationISI_fSI_fLNS_15FloatRoundStyleE2EEESH_S1J_JEEENS4_5SM1004TMEM4LOAD26SM100_TMEM_LOAD_32dp32b16xESZ_S19_NS4_39AutoVectorizingCopyWithAssumedAlignmentILi128EEENS4_14SM90_TMA_STOREES19_S1V_S1V_EEEvvEEEEvNT_6ParamsE,@function
        .size           _ZN7cutlass13device_kernelINS_4gemm6kernel13GemmUniversalIN4cute5tupleIJiiiiEEENS1_10collective13CollectiveMmaINS1_35MainloopSm100TmaUmmaWarpSpecializedILi14ELi2ELi2ENS5_IJNS4_1CILi1EEESB_SB_EEEEENS5_IJNSA_ILi128EEENSA_ILi176EEENSA_ILi16EEEEEENS_10bfloat16_tENS5_IJlSB_lEEESI_SJ_NS4_8TiledMMAINS4_8MMA_AtomIJNS4_20SM100_MMA_F16BF16_SSISI_SI_fLi128ELi176ELNS4_4UMMA5MajorE0ELSO_0ELNSN_7ScaleInE0ELSP_0EEEEEENS4_6LayoutISC_NS5_IJNSA_ILi0EEEST_ST_EEEEENS5_IJNS4_10UnderscoreESW_SW_EEEEENS4_13SM90_TMA_LOADENS4_14ComposedLayoutINS4_7SwizzleILi1ELi4ELi3EEENS4_18smem_ptr_flag_bitsILi16EEENSS_INS5_IJNSA_ILi8EEESG_EEENS5_IJSG_SB_EEEEEEEvNS4_8identityESZ_S19_vS1A_EENS_8epilogue10collective18CollectiveEpilogueINS1C_23Sm100TmaWarpSpecializedILi2ELi1ELi176ELb1ELb0EEEJSH_NS5_IJNSS_ISE_SB_EENSS_ISF_SB_EEEEESI_SJ_SI_SJ_NS1C_6fusion15FusionCallbacksIS1G_NS1K_17LinearCombinationISI_fSI_fLNS_15FloatRoundStyleE2EEESH_S1J_JEEENS4_5SM1004TMEM4LOAD26SM100_TMEM_LOAD_32dp32b16xESZ_S19_NS4_39AutoVectorizingCopyWithAssumedAlignmentILi128EEENS4_14SM90_TMA_STOREES19_S1V_S1V_EEEvvEEEEvNT_6ParamsE,(.L_x_173 - _ZN7cutlass13device_kernelINS_4gemm6kernel13GemmUniversalIN4cute5tupleIJiiiiEEENS1_10collective13CollectiveMmaINS1_35MainloopSm100TmaUmmaWarpSpecializedILi14ELi2ELi2ENS5_IJNS4_1CILi1EEESB_SB_EEEEENS5_IJNSA_ILi128EEENSA_ILi176EEENSA_ILi16EEEEEENS_10bfloat16_tENS5_IJlSB_lEEESI_SJ_NS4_8TiledMMAINS4_8MMA_AtomIJNS4_20SM100_MMA_F16BF16_SSISI_SI_fLi128ELi176ELNS4_4UMMA5MajorE0ELSO_0ELNSN_7ScaleInE0ELSP_0EEEEEENS4_6LayoutISC_NS5_IJNSA_ILi0EEEST_ST_EEEEENS5_IJNS4_10UnderscoreESW_SW_EEEEENS4_13SM90_TMA_LOADENS4_14ComposedLayoutINS4_7SwizzleILi1ELi4ELi3EEENS4_18smem_ptr_flag_bitsILi16EEENSS_INS5_IJNSA_ILi8EEESG_EEENS5_IJSG_SB_EEEEEEEvNS4_8identityESZ_S19_vS1A_EENS_8epilogue10collective18CollectiveEpilogueINS1C_23Sm100TmaWarpSpecializedILi2ELi1ELi176ELb1ELb0EEEJSH_NS5_IJNSS_ISE_SB_EENSS_ISF_SB_EEEEESI_SJ_SI_SJ_NS1C_6fusion15FusionCallbacksIS1G_NS1K_17LinearCombinationISI_fSI_fLNS_15FloatRoundStyleE2EEESH_S1J_JEEENS4_5SM1004TMEM4LOAD26SM100_TMEM_LOAD_32dp32b16xESZ_S19_NS4_39AutoVectorizingCopyWithAssumedAlignmentILi128EEENS4_14SM90_TMA_STOREES19_S1V_S1V_EEEvvEEEEvNT_6ParamsE)
        .other          _ZN7cutlass13device_kernelINS_4gemm6kernel13GemmUniversalIN4cute5tupleIJiiiiEEENS1_10collective13CollectiveMmaINS1_35MainloopSm100TmaUmmaWarpSpecializedILi14ELi2ELi2ENS5_IJNS4_1CILi1EEESB_SB_EEEEENS5_IJNSA_ILi128EEENSA_ILi176EEENSA_ILi16EEEEEENS_10bfloat16_tENS5_IJlSB_lEEESI_SJ_NS4_8TiledMMAINS4_8MMA_AtomIJNS4_20SM100_MMA_F16BF16_SSISI_SI_fLi128ELi176ELNS4_4UMMA5MajorE0ELSO_0ELNSN_7ScaleInE0ELSP_0EEEEEENS4_6LayoutISC_NS5_IJNSA_ILi0EEEST_ST_EEEEENS5_IJNS4_10UnderscoreESW_SW_EEEEENS4_13SM90_TMA_LOADENS4_14ComposedLayoutINS4_7SwizzleILi1ELi4ELi3EEENS4_18smem_ptr_flag_bitsILi16EEENSS_INS5_IJNSA_ILi8EEESG_EEENS5_IJSG_SB_EEEEEEEvNS4_8identityESZ_S19_vS1A_EENS_8epilogue10collective18CollectiveEpilogueINS1C_23Sm100TmaWarpSpecializedILi2ELi1ELi176ELb1ELb0EEEJSH_NS5_IJNSS_ISE_SB_EENSS_ISF_SB_EEEEESI_SJ_SI_SJ_NS1C_6fusion15FusionCallbacksIS1G_NS1K_17LinearCombinationISI_fSI_fLNS_15FloatRoundStyleE2EEESH_S1J_JEEENS4_5SM1004TMEM4LOAD26SM100_TMEM_LOAD_32dp32b16xESZ_S19_NS4_39AutoVectorizingCopyWithAssumedAlignmentILi128EEENS4_14SM90_TMA_STOREES19_S1V_S1V_EEEvvEEEEvNT_6ParamsE,@"STO_CUDA_ENTRY STV_DEFAULT"
_ZN7cutlass13device_kernelINS_4gemm6kernel13GemmUniversalIN4cute5tupleIJiiiiEEENS1_10collective13CollectiveMmaINS1_35MainloopSm100TmaUmmaWarpSpecializedILi14ELi2ELi2ENS5_IJNS4_1CILi1EEESB_SB_EEEEENS5_IJNSA_ILi128EEENSA_ILi176EEENSA_ILi16EEEEEENS_10bfloat16_tENS5_IJlSB_lEEESI_SJ_NS4_8TiledMMAINS4_8MMA_AtomIJNS4_20SM100_MMA_F16BF16_SSISI_SI_fLi128ELi176ELNS4_4UMMA5MajorE0ELSO_0ELNSN_7ScaleInE0ELSP_0EEEEEENS4_6LayoutISC_NS5_IJNSA_ILi0EEEST_ST_EEEEENS5_IJNS4_10UnderscoreESW_SW_EEEEENS4_13SM90_TMA_LOADENS4_14ComposedLayoutINS4_7SwizzleILi1ELi4ELi3EEENS4_18smem_ptr_flag_bitsILi16EEENSS_INS5_IJNSA_ILi8EEESG_EEENS5_IJSG_SB_EEEEEEEvNS4_8identityESZ_S19_vS1A_EENS_8epilogue10collective18CollectiveEpilogueINS1C_23Sm100TmaWarpSpecializedILi2ELi1ELi176ELb1ELb0EEEJSH_NS5_IJNSS_ISE_SB_EENSS_ISF_SB_EEEEESI_SJ_SI_SJ_NS1C_6fusion15FusionCallbacksIS1G_NS1K_17LinearCombinationISI_fSI_fLNS_15FloatRoundStyleE2EEESH_S1J_JEEENS4_5SM1004TMEM4LOAD26SM100_TMEM_LOAD_32dp32b16xESZ_S19_NS4_39AutoVectorizingCopyWithAssumedAlignmentILi128EEENS4_14SM90_TMA_STOREES19_S1V_S1V_EEEvvEEEEvNT_6ParamsE:
[----:B------:R-:W1:Y:S01]  /*0000*/  LDC R1, c[0x0][0x37c] ;  /* 0x0000df00ff017b82 */ /* 0x000e620000000800 */
[----:B------:R-:W2:Y:S01]  /*0010*/  S2R R6, SR_TID.X ;  /* 0x0000000000067919 */ /* 0x000ea20000002100 */
[----:B------:R-:W3:Y:S01]  /*0020*/  LDCU.64 UR4, c[0x0][0x890] ;  /* 0x00011200ff0477ac */ /* 0x000ee20008000a00 */
[----:B-1----:R-:W-:Y:S01]  /*0030*/  VIADD R1, R1, 0xffffff68 ;  /* 0xffffff6801017836 */ /* 0x002fe20000000000 */
[----:B------:R-:W-:Y:S01]  /*0040*/  ELECT P3, URZ, PT ;  /* 0x0000000000ff782f */ /* 0x000fe20003860000 */
[----:B------:R-:W1:Y:S01]  /*0050*/  LDCU.64 UR54, c[0x0][0x358] ;  /* 0x00006b00ff3677ac */ /* 0x000e620008000a00 */
[----:B---3--:R-:W-:-:S04]  /*0060*/  UISETP.NE.U32.AND UP0, UPT, UR4, URZ, UPT ;  /* 0x000000ff0400728c */ /* 0x008fc8000bf05070 */
[----:B------:R-:W-:Y:S01]  /*0070*/  UISETP.NE.AND.EX UP0, UPT, UR5, URZ, UPT, UP0 ;  /* 0x000000ff0500728c */ /* 0x000fe2000bf05300 */
[----:B--2---:R-:W-:-:S05]  /*0080*/  SHF.R.U32.HI R2, RZ, 0x5, R6 ;  /* 0x00000005ff027819 */ /* 0x004fca0000011606 */
[----:B------:R-:W2:Y:S02]  /*0090*/  SHFL.IDX PT, R0, R2, RZ, 0x1f ;  /* 0x00001fff02007589 */ /* 0x000ea400000e0000 */
[----:B--2---:R-:W-:Y:S02]  /*00a0*/  R2UR UR12, R0 ;  /* 0x00000000000c72ca */ /* 0x004fe400000e0000 */
[----:B------:R-:W-:-:S05]  /*00b0*/  PRMT R0, RZ, 0x7610, R0 ;  /* 0x00007610ff007816 */ /* 0x000fca0000000000 */
[----:B------:R2:W-:Y:S01]  /*00c0*/  STL.S16 [R1+0x64], R0 ;  /* 0x0000640001007387 */ /* 0x0005e20000100600 */
[----:B-1----:R-:W-:Y:S07]  /*00d0*/  BRA.U UP0, `(.L_x_0) ;  /* 0x0000000100347547 */ /* 0x002fee000b800000 */
[----:B------:R-:W1:Y:S02]  /*00e0*/  LDCU.64 UR6, c[0x0][0x888] ;  /* 0x00011100ff0677ac */ /* 0x000e640008000a00 */
[----:B-1----:R-:W-:-:S04]  /*00f0*/  UISETP.NE.U32.AND UP0, UPT, UR6, URZ, UPT ;  /* 0x000000ff0600728c */ /* 0x002fc8000bf05070 */
[----:B------:R-:W-:-:S09]  /*0100*/  UISETP.NE.AND.EX UP0, UPT, UR7, URZ, UPT, UP0 ;  /* 0x000000ff0700728c */ /* 0x000fd2000bf05300 */
[----:B------:R-:W-:Y:S05]  /*0110*/  BRA.U !UP0, `(.L_x_1) ;  /* 0x0000000108147547 */ /* 0x000fea000b800000 */
[----:B------:R-:W1:Y:S02]  /*0120*/  LDC.64 R4, c[0x0][0x888] ;  /* 0x00022200ff047b82 */ /* 0x000e640000000a00 */
[----:B-1----:R1:W5:Y:S01]  /*0130*/  LDG.E R185, desc[UR54][R4.64] ;  /* 0x0000003604b97981 */ /* 0x002362000c1e1900 */
[----:B--2---:R-:W-:-:S05]  /*0140*/  HFMA2 R0, -RZ, RZ, 0, 5.9604644775390625e-08 ;  /* 0x00000001ff007431 */ /* 0x004fca00000001ff */
[----:B------:R1:W-:Y:S01]  /*0150*/  STL.S16 [R1+0x64], R0 ;  /* 0x0000640001007387 */ /* 0x0003e20000100600 */
[----:B------:R-:W-:Y:S05]  /*0160*/  BRA `(.L_x_0) ;  /* 0x0000000000107947 */ /* 0x000fea0003800000 */
.L_x_1:
[----:B--2---:R-:W-:Y:S01]  /*0170*/  HFMA2 R0, -RZ, RZ, 0, 5.9604644775390625e-08 ;  /* 0x00000001ff007431 */ /* 0x004fe200000001ff */
[----:B------:R-:W1:Y:S04]  /*0180*/  LDCU UR6, c[0x0][0x880] ;  /* 0x00011000ff0677ac */ /* 0x000e680008000800 */
[----:B------:R3:W-:Y:S01]  /*0190*/  STL.S16 [R1+0x64], R0 ;  /* 0x0000640001007387 */ /* 0x0007e20000100600 */
[----:B-1----:R-:W-:-:S07]  /*01a0*/  MOV R185, UR6 ;  /* 0x0000000600b97c02 */ /* 0x002fce0008000f00 */
.L_x_0:
[----:B------:R-:W4:Y:S02]  /*01b0*/  LDCU.64 UR6, c[0x0][0x8b0] ;  /* 0x00011600ff0677ac */ /* 0x000f240008000a00 */
[----:B----4-:R-:W-:-:S04]  /*01c0*/  UISETP.NE.U32.AND UP0, UPT, UR6, URZ, UPT ;  /* 0x000000ff0600728c */ /* 0x010fc8000bf05070 */
[----:B------:R-:W-:-:S09]  /*01d0*/  UISETP.NE.AND.EX UP0, UPT, UR7, URZ, UPT, UP0 ;  /* 0x000000ff0700728c */ /* 0x000fd2000bf05300 */
[----:B------:R-:W-:Y:S05]  /*01e0*/  BRA.U UP0, `(.L_x_2) ;  /* 0x0000000100247547 */ /* 0x000fea000b800000 */
[----:B------:R-:W4:Y:S02]  /*01f0*/  LDCU.64 UR6, c[0x0][0x8a8] ;  /* 0x00011500ff0677ac */ /* 0x000f240008000a00 */
[----:B----4-:R-:W-:-:S04]  /*0200*/  UISETP.NE.U32.AND UP0, UPT, UR6, URZ, UPT ;  /* 0x000000ff0600728c */ /* 0x010fc8000bf05070 */
[----:B------:R-:W-:-:S09]  /*0210*/  UISETP.NE.AND.EX UP0, UPT, UR7, URZ, UPT, UP0 ;  /* 0x000000ff0700728c */ /* 0x000fd2000bf05300 */
[----:B------:R-:W-:Y:S05]  /*0220*/  BRA.U !UP0, `(.L_x_3) ;  /* 0x00000001080c7547 */ /* 0x000fea000b800000 */
[----:B-1----:R-:W1:Y:S02]  /*0230*/  LDC.64 R4, c[0x0][0x8a8] ;  /* 0x00022a00ff047b82 */ /* 0x002e640000000a00 */
[----:B-1----:R4:W5:Y:S01]  /*0240*/  LDG.E R184, desc[UR54][R4.64] ;  /* 0x0000003604b87981 */ /* 0x002962000c1e1900 */
[----:B------:R-:W-:Y:S05]  /*0250*/  BRA `(.L_x_2) ;  /* 0x0000000000087947 */ /* 0x000fea0003800000 */
.L_x_3:
[----:B------:R-:W4:Y:S02]  /*0260*/  LDCU UR6, c[0x0][0x8a0] ;  /* 0x00011400ff0677ac */ /* 0x000f240008000800 */
[----:B----4-:R-:W-:Y:S02]  /*0270*/  MOV R184, UR6 ;  /* 0x0000000600b87c02 */ /* 0x010fe40008000f00 */
.L_x_2:
[----:B-1--4-:R-:W-:Y:S01]  /*0280*/  IMAD.U32 R4, RZ, RZ, UR12 ;  /* 0x0000000cff047e24 */ /* 0x012fe2000f8e00ff */
[----:B------:R-:W-:Y:S04]  /*0290*/  BSSY.RECONVERGENT B0, `(.L_x_4) ;  /* 0x000000c000007945 */ /* 0x000fe80003800200 */
[C---:B------:R-:W-:Y:S02]  /*02a0*/  ISETP.NE.OR P1, PT, R4.reuse, 0x1, !P3 ;  /* 0x000000010400780c */ /* 0x040fe40005f25670 */
[----:B------:R-:W-:-:S11]  /*02b0*/  ISETP.NE.OR P0, PT, R4, 0x3, !P3 ;  /* 0x000000030400780c */ /* 0x000fd60005f05670 */
[----:B------:R-:W-:Y:S05]  /*02c0*/  @P1 BRA `(.L_x_5) ;  /* 0x0000000000201947 */ /* 0x000fea0003800000 */
[----:B------:R-:W1:Y:S02]  /*02d0*/  LDCU.64 UR6, c[0x0][0x348] ;  /* 0x00006900ff0677ac */ /* 0x000e640008000a00 */
[----:B-1----:R-:W-:Y:S02]  /*02e0*/  UIADD3 UR8, UP1, UPT, UR6, 0x80, URZ ;  /* 0x0000008006087890 */ /* 0x002fe4000ff3e0ff */
[----:B------:R-:W-:Y:S02]  /*02f0*/  UIADD3 UR6, UP0, UPT, UR6, 0x180, URZ ;  /* 0x0000018006067890 */ /* 0x000fe4000ff1e0ff */
[----:B------:R-:W-:Y:S02]  /*0300*/  UIADD3.X UR9, UPT, UPT, URZ, UR7, URZ, UP1, !UPT ;  /* 0x00000007ff097290 */ /* 0x000fe40008ffe4ff */
[----:B------:R-:W-:-:S07]  /*0310*/  UIADD3.X UR7, UPT, UPT, URZ, UR7, URZ, UP0, !UPT ;  /* 0x00000007ff077290 */ /* 0x000fce00087fe4ff */
[----:B------:R1:W-:Y:S02]  /*0320*/  UTMACCTL.PF [UR8] ;  /* 0x00000000080079b9 */ /* 0x0003e40008040000 */
[----:B------:R1:W-:Y:S02]  /*0330*/  UTMACCTL.PF [UR6] ;  /* 0x00000000060079b9 */ /* 0x0003e40008040000 */
[----:B-1----:R-:W-:Y:S01]  /*0340*/  NOP ;  /* 0x0000000000007918 */ /* 0x002fe20000000000 */
.L_x_5:
[----:B------:R-:W-:Y:S05]  /*0350*/  BSYNC.RECONVERGENT B0 ;  /* 0x0000000000007941 */ /* 0x000fea0003800200 */
.L_x_4:
[----:B------:R-:W-:Y:S04]  /*0360*/  BSSY.RECONVERGENT B0, `(.L_x_6) ;  /* 0x000000a000007945 */ /* 0x000fe80003800200 */
        /* <DEDUP_REMOVED lines=9> */
.L_x_7:
[----:B------:R-:W-:Y:S05]  /*0400*/  BSYNC.RECONVERGENT B0 ;  /* 0x0000000000007941 */ /* 0x000fea0003800200 */
.L_x_6:
[----:B------:R-:W1:Y:S01]  /*0410*/  LDCU.64 UR6, c[0x0][0x888] ;  /* 0x00011100ff0677ac */ /* 0x000e620008000a00 */
[----:B------:R-:W-:Y:S02]  /*0420*/  UISETP.EQ.U32.AND UP1, UPT, UR4, URZ, UPT ;  /* 0x000000ff0400728c */ /* 0x000fe4000bf22070 */
[----:B------:R-:W-:Y:S02]  /*0430*/  UPLOP3.LUT UP3, UPT, UPT, UPT, UPT, 0x80, 0x8 ;  /* 0x000000000008789c */ /* 0x000fe40003f6f070 */
[----:B-1----:R-:W-:-:S04]  /*0440*/  UISETP.NE.U32.AND UP0, UPT, UR6, URZ, UPT ;  /* 0x000000ff0600728c */ /* 0x002fc8000bf05070 */
[----:B------:R-:W-:-:S04]  /*0450*/  UISETP.NE.AND.EX UP2, UPT, UR7, URZ, UPT, UP0 ;  /* 0x000000ff0700728c */ /* 0x000fc8000bf45300 */
[----:B------:R-:W-:-:S04]  /*0460*/  UISETP.EQ.OR.EX UP4, UPT, UR5, URZ, !UP2, UP1 ;  /* 0x000000ff0500728c */ /* 0x000fc8000d782710 */
[----:B------:R-:W-:-:S05]  /*0470*/  UP2UR UR57, UPR, URZ, 0x10 ;  /* 0x00000010ff397883 */ /* 0x000fca0008000000 */
[----:B------:R-:W-:Y:S07]  /*0480*/  BRA.U !UP4, `(.L_x_8) ;  /* 0x000000010c207547 */ /* 0x000fee000b800000 */
[----:B------:R-:W-:Y:S01]  /*0490*/  UISETP.NE.U32.AND UP1, UPT, UR4, URZ, UPT ;  /* 0x000000ff0400728c */ /* 0x000fe2000bf25070 */
[----:B-----5:R-:W-:Y:S01]  /*04a0*/  FSETP.NEU.AND P0, PT, R185, RZ, PT ;  /* 0x000000ffb900720b */ /* 0x020fe20003f0d000 */
[----:B------:R-:W-:Y:S02]  /*04b0*/  USEL UR4, URZ, 0xffffffff, UP2 ;  /* 0xffffffffff047887 */ /* 0x000fe40009000000 */
[----:B------:R-:W-:-:S10]  /*04c0*/  UISETP.NE.AND.EX UP1, UPT, UR5, URZ, UPT, UP1 ;  /* 0x000000ff0500728c */ /* 0x000fd4000bf25310 */
[----:B------:R-:W-:Y:S01]  /*04d0*/  VOTEU.ANY UP0, P0 ;  /* 0x0000000000ff7886 */ /* 0x000fe20000000100 */
[----:B------:R-:W-:-:S04]  /*04e0*/  @!UP1 USEL UR4, URZ, 0xffffffff, UP0 ;  /* 0xffffffffff049887 */ /* 0x000fc80008000000 */
[----:B------:R-:W-:-:S04]  /*04f0*/  ULOP3.LUT UR4, UR4, 0x1, URZ, 0xc0, !UPT ;  /* 0x0000000104047892 */ /* 0x000fc8000f8ec0ff */
[----:B------:R-:W-:-:S11]  /*0500*/  UISETP.NE.U32.AND UP3, UPT, UR4, 0x1, UPT ;  /* 0x000000010400788c */ /* 0x000fd6000bf65070 */
.L_x_8:
[----:B--23--:R-:W1:Y:S01]  /*0510*/  SHFL.IDX PT, R0, R2, RZ, 0x1f ;  /* 0x00001fff02007589 */ /* 0x00ce6200000e0000 */
[----:B------:R-:W-:-:S04]  /*0520*/  UISETP.NE.AND UP0, UPT, UR12, 0x2, UPT ;  /* 0x000000020c00788c */ /* 0x000fc8000bf05270 */
[----:B------:R-:W-:Y:S01]  /*0530*/  USEL UR37, URZ, 0x1, UP0 ;  /* 0x00000001ff257887 */ /* 0x000fe20008000000 */
[----:B-1----:R-:W-:-:S13]  /*0540*/  ISETP.NE.AND P0, PT, R0, RZ, PT ;  /* 0x000000ff0000720c */ /* 0x002fda0003f05270 */
[----:B------:R-:W-:Y:S05]  /*0550*/  @P0 BRA `(.L_x_9) ;  /* 0x0000000000a40947 */ /* 0x000fea0003800000 */
[----:B------:R-:W-:Y:S01]  /*0560*/  ELECT P0, URZ, PT ;  /* 0x0000000000ff782f */ /* 0x000fe20003800000 */
[----:B------:R-:W-:-:S12]  /*0570*/  BSSY.RECONVERGENT B0, `(.L_x_9) ;  /* 0x0000027000007945 */ /* 0x000fd80003800200 */
[----:B------:R-:W-:Y:S05]  /*0580*/  @!P0 BRA `(.L_x_10) ;  /* 0x0000000000948947 */ /* 0x000fea0003800000 */
[----:B------:R-:W1:Y:S01]  /*0590*/  S2UR UR5, SR_CgaCtaId ;  /* 0x00000000000579c3 */ /* 0x000e620000008800 */
[----:B------:R-:W-:Y:S01]  /*05a0*/  UMOV UR6, 0x400 ;  /* 0x0000040000067882 */ /* 0x000fe20000000000 */
[----:B------:R-:W-:Y:S01]  /*05b0*/  UMOV UR4, 0x1 ;  /* 0x0000000100047882 */ /* 0x000fe20000000000 */
[----:B-1----:R-:W-:Y:S02]  /*05c0*/  ULEA UR5, UR5, UR6, 0x18 ;  /* 0x0000000605057291 */ /* 0x002fe4000f8ec0ff */
[----:B------:R-:W-:-:S04]  /*05d0*/  UIADD3 UR6, UPT, UPT, -UR4, 0x100000, URZ ;  /* 0x0010000004067890 */ /* 0x000fc8000fffe1ff */
[----:B------:R-:W-:Y:S02]  /*05e0*/  USHF.L.U32 UR7, UR6, 0xb, URZ ;  /* 0x0000000b06077899 */ /* 0x000fe400080006ff */
[----:B------:R-:W-:Y:S01]  /*05f0*/  USHF.L.U32 UR6, UR6, 0x1, URZ ;  /* 0x0000000106067899 */ /* 0x000fe200080006ff */
[----:B------:R-:W1:Y:S11]  /*0600*/  FENCE.VIEW.ASYNC.S ;  /* 0x00000000000073c6 */ /* 0x000e760000000000 */
[----:B-1----:R1:W2:Y:S01]  /*0610*/  SYNCS.EXCH.64 URZ, [UR5], UR6 ;  /* 0x0000000605ff75b2 */ /* 0x0022a20008000100 */
[----:B------:R1:W3:Y:S01]  /*0620*/  SYNCS.EXCH.64 URZ, [UR5+0x70], UR6 ;  /* 0x0000700605ff75b2 */ /* 0x0002e20008000100 */
[----:B------:R1:W4:Y:S01]  /*0630*/  SYNCS.EXCH.64 URZ, [UR5+0x8], UR6 ;  /* 0x0000080605ff75b2 */ /* 0x0003220008000100 */
[----:B------:R1:W1:Y:S01]  /*0640*/  SYNCS.EXCH.64 URZ, [UR5+0x78], UR6 ;  /* 0x0000780605ff75b2 */ /* 0x0002620008000100 */
        /* <DEDUP_REMOVED lines=24> */
[----:B--234-:R-:W-:Y:S01]  /*07d0*/  NOP ;  /* 0x0000000000007918 */ /* 0x01cfe20000000000 */
.L_x_10:
[----:B-1----:R-:W-:Y:S05]  /*07e0*/  BSYNC.RECONVERGENT B0 ;  /* 0x0000000000007941 */ /* 0x002fea0003800200 */
.L_x_9:
[----:B------:R-:W1:Y:S01]  /*07f0*/  SHFL.IDX PT, R0, R2, RZ, 0x1f ;  /* 0x00001fff02007589 */ /* 0x000e6200000e0000 */
[----:B------:R-:W-:Y:S01]  /*0800*/  NOP ;  /* 0x0000000000007918 */ /* 0x000fe20000000000 */
[----:B-1----:R-:W-:-:S13]  /*0810*/  ISETP.NE.AND P0, PT, R0, 0x1, PT ;  /* 0x000000010000780c */ /* 0x002fda0003f05270 */
[----:B------:R-:W-:Y:S05]  /*0820*/  @P0 BRA `(.L_x_11) ;  /* 0x0000000000480947 */ /* 0x000fea0003800000 */
[----:B------:R-:W1:Y:S01]  /*0830*/  S2UR UR6, SR_CgaCtaId ;  /* 0x00000000000679c3 */ /* 0x000e620000008800 */
[----:B------:R-:W-:Y:S01]  /*0840*/  UMOV UR7, 0x400 ;  /* 0x0000040000077882 */ /* 0x000fe20000000000 */
[----:B------:R-:W-:Y:S01]  /*0850*/  UMOV UR5, 0x20 ;  /* 0x0000002000057882 */ /* 0x000fe20000000000 */
[----:B------:R-:W-:Y:S01]  /*0860*/  UMOV UR4, 0x80 ;  /* 0x0000008000047882 */ /* 0x000fe20000000000 */
[----:B------:R-:W-:-:S04]  /*0870*/  UIADD3 UR8, UPT, UPT, -UR5, 0x100000, URZ ;  /* 0x0010000005087890 */ /* 0x000fc8000fffe1ff */
[----:B------:R-:W-:Y:S02]  /*0880*/  USHF.L.U32 UR9, UR8, 0xb, URZ ;  /* 0x0000000b08097899 */ /* 0x000fe400080006ff */
[----:B------:R-:W-:Y:S02]  /*0890*/  USHF.L.U32 UR8, UR8, 0x1, URZ ;  /* 0x0000000108087899 */ /* 0x000fe400080006ff */
[----:B------:R-:W-:-:S04]  /*08a0*/  UIADD3 UR4, UPT, UPT, -UR4, 0x100000, URZ ;  /* 0x0010000004047890 */ /* 0x000fc8000fffe1ff */
[----:B------:R-:W-:Y:S02]  /*08b0*/  USHF.L.U32 UR5, UR4, 0xb, URZ ;  /* 0x0000000b04057899 */ /* 0x000fe400080006ff */
[----:B------:R-:W-:Y:S01]  /*08c0*/  USHF.L.U32 UR4, UR4, 0x1, URZ ;  /* 0x0000000104047899 */ /* 0x000fe200080006ff */
[----:B------:R-:W-:Y:S01]  /*08d0*/  ELECT P0, URZ, PT ;  /* 0x0000000000ff782f */ /* 0x000fe20003800000 */
[----:B-1----:R-:W-:Y:S01]  /*08e0*/  ULEA UR6, UR6, UR7, 0x18 ;  /* 0x0000000706067291 */ /* 0x002fe2000f8ec0ff */
[----:B------:R-:W1:Y:S11]  /*08f0*/  FENCE.VIEW.ASYNC.S ;  /* 0x00000000000073c6 */ /* 0x000e760000000000 */
[----:B-1----:R1:W2:Y:S01]  /*0900*/  SYNCS.EXCH.64 URZ, [UR6+0xe0], UR8 ;  /* 0x0000e00806ff75b2 */ /* 0x0022a20008000100 */
[----:B------:R1:W3:Y:S01]  /*0910*/  SYNCS.EXCH.64 URZ, [UR6+0xf0], UR4 ;  /* 0x0000f00406ff75b2 */ /* 0x0002e20008000100 */
[----:B------:R1:W4:Y:S01]  /*0920*/  SYNCS.EXCH.64 URZ, [UR6+0xe8], UR8 ;  /* 0x0000e80806ff75b2 */ /* 0x0003220008000100 */
[----:B------:R1:W1:Y:S01]  /*0930*/  SYNCS.EXCH.64 URZ, [UR6+0xf8], UR4 ;  /* 0x0000f80406ff75b2 */ /* 0x0002620008000100 */
[----:B------:R-:W-:Y:S01]  /*0940*/  NOP ;  /* 0x0000000000007918 */ /* 0x000fe20000000000 */
.L_x_11:
[----:B------:R-:W2:Y:S01]  /*0950*/  SHFL.IDX PT, R0, R2, RZ, 0x1f ;  /* 0x00001fff02007589 */ /* 0x000ea200000e0000 */
[----:B------:R-:W-:Y:S01]  /*0960*/  NOP ;  /* 0x0000000000007918 */ /* 0x000fe20000000000 */
[----:B--2---:R-:W-:-:S13]  /*0970*/  ISETP.NE.AND P0, PT, R0, 0x3, PT ;  /* 0x000000030000780c */ /* 0x004fda0003f05270 */
[----:B------:R-:W-:Y:S05]  /*0980*/  @P0 BRA `(.L_x_12) ;  /* 0x0000000000300947 */ /* 0x000fea0003800000 */
[----:B-1----:R-:W1:Y:S01]  /*0990*/  S2UR UR5, SR_CgaCtaId ;  /* 0x00000000000579c3 */ /* 0x002e620000008800 */
[----:B------:R-:W-:Y:S01]  /*09a0*/  UMOV UR6, 0x400 ;  /* 0x0000040000067882 */ /* 0x000fe20000000000 */
[----:B------:R-:W-:Y:S01]  /*09b0*/  UMOV UR4, 0x20 ;  /* 0x0000002000047882 */ /* 0x000fe20000000000 */
[----:B------:R-:W-:Y:S01]  /*09c0*/  ELECT P0, URZ, PT ;  /* 0x0000000000ff782f */ /* 0x000fe20003800000 */
[----:B-1----:R-:W-:Y:S02]  /*09d0*/  ULEA UR5, UR5, UR6, 0x18 ;  /* 0x0000000605057291 */ /* 0x002fe4000f8ec0ff */
[----:B------:R-:W-:-:S04]  /*09e0*/  UIADD3 UR6, UPT, UPT, -UR4, 0x100000, URZ ;  /* 0x0010000004067890 */ /* 0x000fc8000fffe1ff */
[----:B------:R-:W-:Y:S02]  /*09f0*/  USHF.L.U32 UR7, UR6, 0xb, URZ ;  /* 0x0000000b06077899 */ /* 0x000fe400080006ff */
[----:B------:R-:W-:Y:S01]  /*0a00*/  USHF.L.U32 UR6, UR6, 0x1, URZ ;  /* 0x0000000106067899 */ /* 0x000fe200080006ff */
[----:B------:R-:W1:Y:S11]  /*0a10*/  FENCE.VIEW.ASYNC.S ;  /* 0x00000000000073c6 */ /* 0x000e760000000000 */
[----:B-1----:R2:W1:Y:S01]  /*0a20*/  SYNCS.EXCH.64 URZ, [UR5+0x100], UR6 ;  /* 0x0001000605ff75b2 */ /* 0x0024620008000100 */
[----:B------:R2:W1:Y:S02]  /*0a30*/  SYNCS.EXCH.64 URZ, [UR5+0x108], UR6 ;  /* 0x0001080605ff75b2 */ /* 0x0004640008000100 */
[----:B--2---:R-:W-:Y:S01]  /*0a40*/  NOP ;  /* 0x0000000000007918 */ /* 0x004fe20000000000 */
.L_x_12:
[----:B------:R-:W2:Y:S01]  /*0a50*/  SHFL.IDX PT, R0, R2, RZ, 0x1f ;  /* 0x00001fff02007589 */ /* 0x000ea200000e0000 */
[----:B------:R-:W-:Y:S01]  /*0a60*/  NOP ;  /* 0x0000000000007918 */ /* 0x000fe20000000000 */
[----:B--2---:R-:W-:-:S13]  /*0a70*/  ISETP.NE.AND P0, PT, R0, 0x4, PT ;  /* 0x000000040000780c */ /* 0x004fda0003f05270 */
[----:B------:R-:W-:Y:S05]  /*0a80*/  @P0 BRA `(.L_x_13) ;  /* 0x00000000004c0947 */ /* 0x000fea0003800000 */
[----:B-1----:R-:W1:Y:S01]  /*0a90*/  S2UR UR5, SR_CgaCtaId ;  /* 0x00000000000579c3 */ /* 0x002e620000008800 */
[----:B------:R-:W-:Y:S01]  /*0aa0*/  UMOV UR7, 0x100 ;  /* 0x0000010000077882 */ /* 0x000fe20000000000 */
[----:B------:R-:W-:Y:S01]  /*0ab0*/  UMOV UR6, 0x400 ;  /* 0x0000040000067882 */ /* 0x000fe20000000000 */
[----:B------:R-:W-:Y:S01]  /*0ac0*/  USEL UR7, UR7, 0xe0, UP3 ;  /* 0x000000e007077887 */ /* 0x000fe20009800000 */
[----:B------:R-:W-:Y:S01]  /*0ad0*/  UMOV UR4, 0x1 ;  /* 0x0000000100047882 */ /* 0x000fe20000000000 */
[----:B------:R-:W-:Y:S01]  /*0ae0*/  ELECT P0, URZ, PT ;  /* 0x0000000000ff782f */ /* 0x000fe20003800000 */
[----:B------:R-:W-:-:S04]  /*0af0*/  UIADD3 UR8, UPT, UPT, -UR4, 0x100000, URZ ;  /* 0x0010000004087890 */ /* 0x000fc8000fffe1ff */
[----:B------:R-:W-:Y:S02]  /*0b00*/  USHF.L.U32 UR9, UR8, 0xb, URZ ;  /* 0x0000000b08097899 */ /* 0x000fe400080006ff */
[----:B------:R-:W-:Y:S02]  /*0b10*/  USHF.L.U32 UR8, UR8, 0x1, URZ ;  /* 0x0000000108087899 */ /* 0x000fe400080006ff */
[----:B-1----:R-:W-:Y:S02]  /*0b20*/  ULEA UR5, UR5, UR6, 0x18 ;  /* 0x0000000605057291 */ /* 0x002fe4000f8ec0ff */
[----:B------:R-:W-:-:S04]  /*0b30*/  UIADD3 UR6, UPT, UPT, -UR7, 0x100000, URZ ;  /* 0x0010000007067890 */ /* 0x000fc8000fffe1ff */
[----:B------:R-:W-:Y:S02]  /*0b40*/  USHF.L.U32 UR7, UR6, 0xb, URZ ;  /* 0x0000000b06077899 */ /* 0x000fe400080006ff */
[----:B------:R-:W-:Y:S01]  /*0b50*/  USHF.L.U32 UR6, UR6, 0x1, URZ ;  /* 0x0000000106067899 */ /* 0x000fe200080006ff */
[----:B------:R-:W1:Y:S03]  /*0b60*/  FENCE.VIEW.ASYNC.S ;  /* 0x00000000000073c6 */ /* 0x000e660000000000 */
[----:B-1----:R2:W1:Y:S08]  /*0b70*/  SYNCS.EXCH.64 URZ, [UR5+0x110], UR8 ;  /* 0x0001100805ff75b2 */ /* 0x0024700008000100 */
[----:B------:R2:W1:Y:S01]  /*0b80*/  SYNCS.EXCH.64 URZ, [UR5+0x120], UR6 ;  /* 0x0001200605ff75b2 */ /* 0x0004620008000100 */
[----:B------:R2:W1:Y:S01]  /*0b90*/  SYNCS.EXCH.64 URZ, [UR5+0x118], UR8 ;  /* 0x0001180805ff75b2 */ /* 0x0004620008000100 */
[----:B------:R2:W1:Y:S02]  /*0ba0*/  SYNCS.EXCH.64 URZ, [UR5+0x128], UR6 ;  /* 0x0001280605ff75b2 */ /* 0x0004640008000100 */
[----:B--2---:R-:W-:Y:S01]  /*0bb0*/  NOP ;  /* 0x0000000000007918 */ /* 0x004fe20000000000 */
.L_x_13:
[----:B------:R-:W2:Y:S01]  /*0bc0*/  SHFL.IDX PT, R0, R2, RZ, 0x1f ;  /* 0x00001fff02007589 */ /* 0x000ea200000e0000 */
[----:B------:R-:W-:Y:S01]  /*0bd0*/  NOP ;  /* 0x0000000000007918 */ /* 0x000fe20000000000 */
[----:B--2---:R-:W-:-:S13]  /*0be0*/  ISETP.NE.AND P0, PT, R0, 0x5, PT ;  /* 0x000000050000780c */ /* 0x004fda0003f05270 */
[----:B------:R-:W-:Y:S05]  /*0bf0*/  @P0 BRA `(.L_x_14) ;  /* 0x0000000000480947 */ /* 0x000fea0003800000 */
[----:B-1----:R-:W1:Y:S01]  /*0c00*/  S2UR UR6, SR_CgaCtaId ;  /* 0x00000000000679c3 */ /* 0x002e620000008800 */
        /* <DEDUP_REMOVED lines=12> */
[----:B-1----:R2:W1:Y:S01]  /*0cd0*/  SYNCS.EXCH.64 URZ, [UR6+0x130], UR8 ;  /* 0x0001300806ff75b2 */ /* 0x0024620008000100 */
[----:B------:R2:W1:Y:S01]  /*0ce0*/  SYNCS.EXCH.64 URZ, [UR6+0x140], UR4 ;  /* 0x0001400406ff75b2 */ /* 0x0004620008000100 */
[----:B------:R2:W1:Y:S01]  /*0cf0*/  SYNCS.EXCH.64 URZ, [UR6+0x138], UR8 ;  /* 0x0001380806ff75b2 */ /* 0x0004620008000100 */
[----:B------:R2:W1:Y:S02]  /*0d00*/  SYNCS.EXCH.64 URZ, [UR6+0x148], UR4 ;  /* 0x0001480406ff75b2 */ /* 0x0004640008000100 */
[----:B--2---:R-:W-:Y:S01]  /*0d10*/  NOP ;  /* 0x0000000000007918 */ /* 0x004fe20000000000 */
.L_x_14:
[----:B------:R-:W2:Y:S01]  /*0d20*/  SHFL.IDX PT, R0, R2, RZ, 0x1f ;  /* 0x00001fff02007589 */ /* 0x000ea200000e0000 */
[----:B------:R-:W1:Y:S01]  /*0d30*/  S2UR UR56, SR_CTAID.X ;  /* 0x00000000003879c3 */ /* 0x000e620000002500 */
[----:B------:R-:W-:-:S07]  /*0d40*/  NOP ;  /* 0x0000000000007918 */ /* 0x000fce0000000000 */
[----:B------:R-:W1:Y:S01]  /*0d50*/  S2UR UR47, SR_CTAID.Y ;  /* 0x00000000002f79c3 */ /* 0x000e620000002600 */
[----:B--2---:R-:W-:-:S13]  /*0d60*/  ISETP.NE.AND P0, PT, R0, 0x3, PT ;  /* 0x000000030000780c */ /* 0x004fda0003f05270 */
[----:B-1----:R-:W-:Y:S05]  /*0d70*/  @P0 BRA `(.L_x_15) ;  /* 0x0000000000380947 */ /* 0x002fea0003800000 */
[----:B------:R-:W1:Y:S01]  /*0d80*/  S2UR UR5, SR_CgaCtaId ;  /* 0x00000000000579c3 */ /* 0x000e620000008800 */
        /* <DEDUP_REMOVED lines=8> */
[----:B-1----:R1:W2:Y:S01]  /*0e10*/  SYNCS.EXCH.64 URZ, [UR5+0x150], UR6 ;  /* 0x0001500605ff75b2 */ /* 0x0022a20008000100 */
[----:B------:R1:W1:Y:S01]  /*0e20*/  SYNCS.EXCH.64 URZ, [UR5+0x160], UR6 ;  /* 0x0001600605ff75b2 */ /* 0x0002620008000100 */
[----:B------:R1:W1:Y:S01]  /*0e30*/  SYNCS.EXCH.64 URZ, [UR5+0x158], UR6 ;  /* 0x0001580605ff75b2 */ /* 0x0002620008000100 */
[----:B------:R1:W1:Y:S01]  /*0e40*/  SYNCS.EXCH.64 URZ, [UR5+0x168], UR6 ;  /* 0x0001680605ff75b2 */ /* 0x0002620008000100 */
[----:B------:R-:W-:Y:S01]  /*0e50*/  NOP ;  /* 0x0000000000007918 */ /* 0x000fe20000000000 */
.L_x_15:
[----:B------:R-:W-:-:S05]  /*0e60*/  CS2R.32 R3, SR_CgaSize ;  /* 0x0000000000037805 */ /* 0x000fca0000008a00 */
[----:B------:R-:W-:-:S05]  /*0e70*/  IMAD R3, R3, -0xa0, RZ ;  /* 0xffffff6003037824 */ /* 0x000fca00078e02ff */
[----:B-1----:R-:W-:-:S14]  /*0e80*/  R2UR UR5, R3 ;  /* 0x00000000030572ca */ /* 0x002fdc00000e0000 */
[----:B------:R-:W1:Y:S01]  /*0e90*/  LDCU UR5, c[0x0][UR5+0x2b0] ;  /* 0x00005600050577ac */ /* 0x000e620008000800 */
[----:B------:R-:W-:Y:S01]  /*0ea0*/  I2FP.F32.U32 R0, UR56 ;  /* 0x0000003800007c45 */ /* 0x000fe20008201000 */
[----:B------:R-:W-:Y:S01]  /*0eb0*/  NOP ;  /* 0x0000000000007918 */ /* 0x000fe20000000000 */
[----:B------:R-:W-:Y:S02]  /*0ec0*/  I2FP.F32.U32 R3, UR47 ;  /* 0x0000002f00037c45 */ /* 0x000fe40008201000 */
[----:B------:R-:W-:-:S05]  /*0ed0*/  CS2R.32 R2, SR_CgaSize ;  /* 0x0000000000027805 */ /* 0x000fca0000008a00 */
[----:B------:R-:W-:-:S05]  /*0ee0*/  IMAD R2, R2, -0xa0, RZ ;  /* 0xffffff6002027824 */ /* 0x000fca00078e02ff */
[----:B------:R-:W-:-:S14]  /*0ef0*/  R2UR UR4, R2 ;  /* 0x00000000020472ca */ /* 0x000fdc00000e0000 */
[----:B------:R-:W3:Y:S01]  /*0f00*/  LDCU UR4, c[0x0][UR4+0x2b4] ;  /* 0x00005680040477ac */ /* 0x000ee20008000800 */
[----:B------:R-:W2:Y:S01]  /*0f10*/  S2UR UR36, SR_CTAID.Z ;  /* 0x00000000002479c3 */ /* 0x000ea20000002700 */
[----:B------:R-:W4:Y:S01]  /*0f20*/  LDCU UR13, c[0x0][0xb24] ;  /* 0x00016480ff0d77ac */ /* 0x000f220008000800 */
[----:B-1----:R-:W-:Y:S01]  /*0f30*/  FMUL R0, R0, UR5 ;  /* 0x0000000500007c20 */ /* 0x002fe20008400000 */
[----:B------:R-:W-:-:S05]  /*0f40*/  CS2R.32 R2, SR_CgaSize ;  /* 0x0000000000027805 */ /* 0x000fca0000008a00 */
[----:B------:R-:W-:-:S05]  /*0f50*/  IMAD R2, R2, -0xa0, RZ ;  /* 0xffffff6002027824 */ /* 0x000fca00078e02ff */
[----:B------:R-:W-:-:S14]  /*0f60*/  R2UR UR5, R2 ;  /* 0x00000000020572ca */ /* 0x000fdc00000e0000 */
[----:B------:R-:W1:Y:S01]  /*0f70*/  LDCU UR5, c[0x0][UR5+0x2a0] ;  /* 0x00005400050577ac */ /* 0x000e620008000800 */
[----:B------:R3:W2:Y:S01]  /*0f80*/  F2I.U32.TRUNC.NTZ R2, R0 ;  /* 0x0000000000027305 */ /* 0x0006a2000020f000 */
[----:B----4-:R-:W-:Y:S01]  /*0f90*/  UISETP.GE.AND UP0, UPT, UR13, 0x1, UPT ;  /* 0x000000010d00788c */ /* 0x010fe2000bf06270 */
[----:B---3--:R-:W-:Y:S01]  /*0fa0*/  FMUL R0, R3, UR4 ;  /* 0x0000000403007c20 */ /* 0x008fe20008400000 */
[----:B------:R-:W-:-:S06]  /*0fb0*/  RPCMOV.32 Rpc.LO, R3 ;  /* 0x0000000300007352 */ /* 0x000fcc0000000000 */
[----:B------:R-:W-:-:S05]  /*0fc0*/  CS2R.32 R3, SR_CgaSize ;  /* 0x0000000000037805 */ /* 0x000fca0000008a00 */
[----:B------:R-:W-:-:S05]  /*0fd0*/  IMAD R3, R3, -0xa0, RZ ;  /* 0xffffff6003037824 */ /* 0x000fca00078e02ff */
[----:B------:R-:W-:Y:S02]  /*0fe0*/  R2UR UR4, R3 ;  /* 0x00000000030472ca */ /* 0x000fe400000e0000 */
[----:B------:R-:W-:-:S12]  /*0ff0*/  RPCMOV.32 R3, Rpc.LO ;  /* 0x0000000000037353 */ /* 0x000fd80000000000 */
[----:B------:R-:W3:Y:S01]  /*1000*/  LDCU UR4, c[0x0][UR4+0x2a4] ;  /* 0x00005480040477ac */ /* 0x000ee20008000800 */
[----:B--2---:R-:W-:Y:S01]  /*1010*/  R2UR UR46, R2 ;  /* 0x00000000022e72ca */ /* 0x004fe200000e0000 */
[----:B------:R-:W2:-:S12]  /*1020*/  F2I.U32.TRUNC.NTZ R0, R0 ;  /* 0x0000000000007305 */ /* 0x000e98000020f000 */
[----:B------:R-:W-:-:S04]  /*1030*/  UIADD3 UR46, UPT, UPT, -UR46, URZ, URZ ;  /* 0x000000ff2e2e7290 */ /* 0x000fc8000fffe1ff */
[----:B-1----:R-:W-:Y:S01]  /*1040*/  UIMAD UR46, UR5, UR46, UR56 ;  /* 0x0000002e052e72a4 */ /* 0x002fe2000f8e0238 */
[----:B--2---:R-:W-:-:S13]  /*1050*/  R2UR UR45, R0 ;  /* 0x00000000002d72ca */ /* 0x004fda00000e0000 */
[----:B------:R-:W-:-:S04]  /*1060*/  UIADD3 UR45, UPT, UPT, -UR45, URZ, URZ ;  /* 0x000000ff2d2d7290 */ /* 0x000fc8000fffe1ff */
[----:B---3--:R-:W-:Y:S01]  /*1070*/  UIMAD UR45, UR4, UR45, UR47 ;  /* 0x0000002d042d72a4 */ /* 0x008fe2000f8e022f */
[----:B------:R-:W-:Y:S06]  /*1080*/  BAR.SYNC.DEFER_BLOCKING 0x0 ;  /* 0x0000000000007b1d */ /* 0x000fec0000010000 */
[----:B------:R-:W-:Y:S05]  /*1090*/  BRA.U !UP0, `(.L_x_16) ;  /* 0x0000000108d47547 */ /* 0x000fea000b800000 */
[----:B------:R-:W1:Y:S01]  /*10a0*/  LDCU.128 UR4, c[0x0][0xb10] ;  /* 0x00016200ff0477ac */ /* 0x000e620008000c00 */
[----:B------:R-:W2:Y:S01]  /*10b0*/  LDCU UR15, c[0x0][0x370] ;  /* 0x00006e00ff0f77ac */ /* 0x000ea20008000800 */
[----:B------:R-:W3:Y:S01]  /*10c0*/  LDCU UR14, c[0x0][0x374] ;  /* 0x00006e80ff0e77ac */ /* 0x000ee20008000800 */
[----:B------:R-:W4:Y:S01]  /*10d0*/  LDCU UR11, c[0x0][0xb0c] ;  /* 0x00016180ff0b77ac */ /* 0x000f220008000800 */
[----:B------:R-:W4:Y:S01]  /*10e0*/  LDCU UR10, c[0x0][0xb20] ;  /* 0x00016400ff0a77ac */ /* 0x000f220008000800 */
[----:B------:R-:W4:Y:S01]  /*10f0*/  LDCU.64 UR8, c[0x0][0xb28] ;  /* 0x00016500ff0877ac */ /* 0x000f220008000a00 */
[----:B-1----:R-:W-:Y:S02]  /*1100*/  UISETP.NE.AND UP0, UPT, UR6, 0x1, UPT ;  /* 0x000000010600788c */ /* 0x002fe4000bf05270 */
[----:B---3--:R-:W-:Y:S02]  /*1110*/  UIMAD.WIDE.U32 UR18, UR14, UR7, URZ ;  /* 0x000000070e1272a5 */ /* 0x008fe4000f8e00ff */
[----:B--2---:R-:W-:-:S02]  /*1120*/  UIMAD.WIDE.U32 UR16, UR15, UR4, URZ ;  /* 0x000000040f1072a5 */ /* 0x004fc4000f8e00ff */
[----:B----4-:R-:W-:Y:S02]  /*1130*/  UISETP.NE.AND UP1, UPT, UR11, 0x1, UPT ;  /* 0x000000010b00788c */ /* 0x010fe4000bf25270 */
[----:B------:R-:W-:Y:S02]  /*1140*/  UIMAD.WIDE.U32 UR20, UR47, UR7, URZ ;  /* 0x000000072f1472a5 */ /* 0x000fe4000f8e00ff */
[----:B------:R-:W-:Y:S01]  /*1150*/  UISETP.NE.AND UP4, UPT, UR13, 0x1, UPT ;  /* 0x000000010d00788c */ /* 0x000fe2000bf85270 */
[----:B------:R-:W-:Y:S01]  /*1160*/  UMOV UR7, UR19 ;  /* 0x0000001300077c82 */ /* 0x000fe20008000000 */
[----:B------:R-:W-:Y:S01]  /*1170*/  UMOV UR16, UR17 ;  /* 0x0000001100107c82 */ /* 0x000fe20008000000 */
[----:B------:R-:W-:Y:S02]  /*1180*/  @UP0 USHF.R.U32.HI UR14, URZ, UR10, UR7 ;  /* 0x0000000aff0e0299 */ /* 0x000fe40008011607 */
[----:B------:R-:W-:Y:S02]  /*1190*/  UIMAD.WIDE.U32 UR18, UR56, UR4, URZ ;  /* 0x00000004381272a5 */ /* 0x000fe4000f8e00ff */
[----:B------:R-:W-:-:S02]  /*11a0*/  @UP1 USHF.R.U32.HI UR15, URZ, UR5, UR16 ;  /* 0x00000005ff0f1299 */ /* 0x000fc40008011610 */
[----:B------:R-:W-:Y:S02]  /*11b0*/  UIMAD.WIDE.U32 UR16, UR14, UR8, URZ ;  /* 0x000000080e1072a5 */ /* 0x000fe4000f8e00ff */
[----:B------:R-:W-:Y:S01]  /*11c0*/  UIMAD.WIDE.U32 UR22, UR15, UR8, URZ ;  /* 0x000000080f1672a5 */ /* 0x000fe2000f8e00ff */
[----:B------:R-:W-:Y:S01]  /*11d0*/  UMOV UR20, UR21 ;  /* 0x0000001500147c82 */ /* 0x000fe20008000000 */
[----:B------:R-:W-:Y:S01]  /*11e0*/  UMOV UR18, UR19 ;  /* 0x0000001300127c82 */ /* 0x000fe20008000000 */
[----:B------:R-:W-:Y:S02]  /*11f0*/  USHF.R.U32.HI UR20, URZ, UR10, UR20 ;  /* 0x0000000aff147299 */ /* 0x000fe40008011614 */
[----:B------:R-:W-:Y:S02]  /*1200*/  UMOV UR16, UR17 ;  /* 0x0000001100107c82 */ /* 0x000fe40008000000 */
[----:B------:R-:W-:Y:S01]  /*1210*/  UMOV UR22, UR23 ;  /* 0x0000001700167c82 */ /* 0x000fe20008000000 */
[----:B------:R-:W-:-:S02]  /*1220*/  @UP4 USHF.R.U32.HI UR14, URZ, UR9, UR16 ;  /* 0x00000009ff0e4299 */ /* 0x000fc40008011610 */
[----:B------:R-:W-:Y:S02]  /*1230*/  USHF.R.U32.HI UR18, URZ, UR5, UR18 ;  /* 0x00000005ff127299 */ /* 0x000fe40008011612 */
[----:B------:R-:W-:Y:S02]  /*1240*/  USEL UR20, UR47, UR20, !UP0 ;  /* 0x000000142f147287 */ /* 0x000fe4000c000000 */
[----:B------:R-:W-:Y:S02]  /*1250*/  @UP4 USHF.R.U32.HI UR15, URZ, UR9, UR22 ;  /* 0x00000009ff0f4299 */ /* 0x000fe40008011616 */
[----:B------:R-:W-:Y:S02]  /*1260*/  UIMAD UR14, UR14, UR13, URZ ;  /* 0x0000000d0e0e72a4 */ /* 0x000fe4000f8e02ff */
[----:B------:R-:W-:Y:S02]  /*1270*/  USEL UR18, UR56, UR18, !UP1 ;  /* 0x0000001238127287 */ /* 0x000fe4000c800000 */
[----:B------:R-:W-:-:S02]  /*1280*/  UIMAD UR4, UR15, UR13, URZ ;  /* 0x0000000d0f0472a4 */ /* 0x000fc4000f8e02ff */
[----:B------:R-:W-:Y:S02]  /*1290*/  UISETP.GE.AND UP0, UPT, UR20, UR14, UPT ;  /* 0x0000000e1400728c */ /* 0x000fe4000bf06270 */
[----:B------:R-:W-:Y:S02]  /*12a0*/  UIMAD.WIDE.U32 UR22, UR20, UR8, URZ ;  /* 0x00000008141672a5 */ /* 0x000fe4000f8e00ff */
[----:B------:R-:W-:Y:S02]  /*12b0*/  UISETP.GE.OR UP0, UPT, UR18, UR4, UP0 ;  /* 0x000000041200728c */ /* 0x000fe40008706670 */
[----:B------:R-:W-:Y:S02]  /*12c0*/  UIMAD.WIDE.U32 UR16, UR18, UR8, URZ ;  /* 0x00000008121072a5 */ /* 0x000fe4000f8e00ff */
[----:B------:R-:W-:Y:S01]  /*12d0*/  UIADD3 UR5, UPT, UPT, -UR20, URZ, URZ ;  /* 0x000000ff14057290 */ /* 0x000fe2000fffe1ff */
[----:B------:R-:W-:Y:S01]  /*12e0*/  UMOV UR4, UR23 ;  /* 0x0000001700047c82 */ /* 0x000fe20008000000 */
[----:B------:R-:W-:-:S02]  /*12f0*/  UIADD3 UR7, UPT, UPT, -UR18, URZ, URZ ;  /* 0x000000ff12077290 */ /* 0x000fc4000fffe1ff */
[----:B------:R-:W-:-:S03]  /*1300*/  USHF.R.U32.HI UR4, URZ, UR9, UR4 ;  /* 0x00000009ff047299 */ /* 0x000fc60008011604 */
[----:B------:R-:W-:Y:S01]  /*1310*/  @!UP0 UMOV UR16, UR17 ;  /* 0x0000001100108c82 */ /* 0x000fe20008000000 */
[----:B------:R-:W-:Y:S02]  /*1320*/  UIMAD UR5, UR6, UR5, UR47 ;  /* 0x00000005060572a4 */ /* 0x000fe4000f8e022f */
[----:B------:R-:W-:Y:S02]  /*1330*/  USEL UR4, UR20, UR4, !UP4 ;  /* 0x0000000414047287 */ /* 0x000fe4000e000000 */
[----:B------:R-:W-:Y:S02]  /*1340*/  @!UP0 USHF.R.U32.HI UR9, URZ, UR9, UR16 ;  /* 0x00000009ff098299 */ /* 0x000fe40008011610 */
[----:B------:R-:W-:Y:S02]  /*1350*/  UIADD3 UR8, UPT, UPT, -UR4, URZ, URZ ;  /* 0x000000ff04087290 */ /* 0x000fe4000fffe1ff */
[----:B------:R-:W-:Y:S02]  /*1360*/  @!UP0 USEL UR9, UR18, UR9, !UP4 ;  /* 0x0000000912098287 */ /* 0x000fe4000e000000 */
[----:B------:R-:W-:-:S02]  /*1370*/  UIMAD UR8, UR13, UR8, UR20 ;  /* 0x000000080d0872a4 */ /* 0x000fc4000f8e0214 */
[----:B------:R-:W-:Y:S02]  /*1380*/  @!UP0 UIADD3 UR4, UPT, UPT, UR4, -UR9, URZ ;  /* 0x8000000904048290 */ /* 0x000fe4000fffe0ff */
[----:B------:R-:W-:Y:S02]  /*1390*/  @!UP0 UIMAD UR8, UR8, UR15, UR9 ;  /* 0x0000000f080882a4 */ /* 0x000fe4000f8e0209 */
[----:B------:R-:W-:Y:S02]  /*13a0*/  @!UP0 UIMAD UR20, UR4, UR13, UR18 ;  /* 0x0000000d041482a4 */ /* 0x000fe4000f8e0212 */
[----:B------:R-:W-:Y:S02]  /*13b0*/  UIMAD UR7, UR11, UR7, UR56 ;  /* 0x000000070b0772a4 */ /* 0x000fe4000f8e0238 */
[----:B------:R-:W-:Y:S01]  /*13c0*/  UIMAD UR47, UR20, UR6, UR5 ;  /* 0x00000006142f72a4 */ /* 0x000fe2000f8e0205 */
[----:B------:R-:W-:Y:S02]  /*13d0*/  @!UP0 UMOV UR18, UR8 ;  /* 0x0000000800128c82 */ /* 0x000fe40008000000 */
[----:B------:R-:W-:-:S12]  /*13e0*/  UIMAD UR56, UR18, UR11, UR7 ;  /* 0x0000000b123872a4 */ /* 0x000fd8000f8e0207 */
.L_x_16:
[----:B------:R-:W1:Y:S01]  /*13f0*/  LDCU UR4, c[0x0][0xb30] ;  /* 0x00016600ff0477ac */ /* 0x000e620008000800 */
[----:B------:R-:W2:Y:S01]  /*1400*/  S2UR UR7, SR_CgaCtaId ;  /* 0x00000000000779c3 */ /* 0x000ea20000008800 */
[----:B-1----:R-:W-:-:S09]  /*1410*/  UISETP.NE.AND UP0, UPT, UR4, 0x1, UPT ;  /* 0x000000010400788c */ /* 0x002fd2000bf05270 */
[----:B--2---:R-:W-:Y:S05]  /*1420*/  BRA.U UP0, `(.L_x_17) ;  /* 0x0000000100447547 */ /* 0x004fea000b800000 */
[----:B------:R-:W1:Y:S01]  /*1430*/  LDCU.128 UR8, c[0x0][0xb10] ;  /* 0x00016200ff0877ac */ /* 0x000e620008000c00 */
[----:B------:R-:W2:Y:S01]  /*1440*/  LDCU UR5, c[0x0][0xb0c] ;  /* 0x00016180ff0577ac */ /* 0x000ea20008000800 */
[----:B------:R-:W3:Y:S01]  /*1450*/  LDCU UR4, c[0x0][0xb20] ;  /* 0x00016400ff0477ac */ /* 0x000ee20008000800 */
[----:B-1----:R-:W-:Y:S02]  /*1460*/  UIMAD.WIDE.U32 UR16, UR56, UR8, URZ ;  /* 0x00000008381072a5 */ /* 0x002fe4000f8e00ff */
[----:B------:R-:W-:Y:S02]  /*1470*/  UIMAD.WIDE.U32 UR14, UR47, UR11, URZ ;  /* 0x0000000b2f0e72a5 */ /* 0x000fe4000f8e00ff */
[----:B--2---:R-:W-:Y:S02]  /*1480*/  UISETP.NE.AND UP1, UPT, UR5, 0x1, UPT ;  /* 0x000000010500788c */ /* 0x004fe4000bf25270 */
[----:B------:R-:W-:Y:S01]  /*1490*/  UISETP.NE.AND UP0, UPT, UR10, 0x1, UPT ;  /* 0x000000010a00788c */ /* 0x000fe2000bf05270 */
[----:B------:R-:W-:-:S02]  /*14a0*/  UMOV UR6, UR17 ;  /* 0x0000001100067c82 */ /* 0x000fc40008000000 */
[----:B------:R-:W-:Y:S01]  /*14b0*/  UMOV UR14, UR15 ;  /* 0x0000000f000e7c82 */ /* 0x000fe20008000000 */
[----:B------:R-:W-:Y:S02]  /*14c0*/  USHF.R.U32.HI UR6, URZ, UR9, UR6 ;  /* 0x00000009ff067299 */ /* 0x000fe40008011606 */
[----:B---3--:R-:W-:Y:S02]  /*14d0*/  USHF.R.U32.HI UR4, URZ, UR4, UR14 ;  /* 0x00000004ff047299 */ /* 0x008fe4000801160e */
[----:B------:R-:W-:Y:S02]  /*14e0*/  USEL UR6, UR56, UR6, !UP1 ;  /* 0x0000000638067287 */ /* 0x000fe4000c800000 */
[----:B------:R-:W-:-:S04]  /*14f0*/  USEL UR4, UR47, UR4, !UP0 ;  /* 0x000000042f047287 */ /* 0x000fc8000c000000 */
[----:B------:R-:W-:Y:S02]  /*1500*/  UIADD3 UR8, UPT, UPT, UR6, -UR4, URZ ;  /* 0x8000000406087290 */ /* 0x000fe4000fffe0ff */
[----:B------:R-:W-:Y:S02]  /*1510*/  UIADD3 UR4, UPT, UPT, -UR6, UR4, URZ ;  /* 0x0000000406047290 */ /* 0x000fe4000fffe1ff */
[----:B------:R-:W-:Y:S02]  /*1520*/  UIMAD UR47, UR8, UR10, UR47 ;  /* 0x0000000a082f72a4 */ /* 0x000fe4000f8e022f */
[----:B------:R-:W-:-:S12]  /*1530*/  UIMAD UR56, UR4, UR5, UR56 ;  /* 0x00000005043872a4 */ /* 0x000fd8000f8e0238 */
.L_x_17:
[----:B------:R-:W-:Y:S01]  /*1540*/  BAR.SYNC.DEFER_BLOCKING 0x0 ;  /* 0x0000000000007b1d */ /* 0x000fe20000010000 */
[----:B------:R-:W-:Y:S01]  /*1550*/  UISETP.NE.AND UP0, UPT, UR12, 0x2, UPT ;  /* 0x000000020c00788c */ /* 0x000fe2000bf05270 */
[----:B------:R-:W-:Y:S02]  /*1560*/  ISETP.NE.OR P3, PT, R4, 0x2, !P3 ;  /* 0x000000020400780c */ /* 0x000fe40005f65670 */
[----:B------:R-:W-:Y:S02]  /*1570*/  LOP3.LUT R14, R6, 0x1f, RZ, 0xc0, !PT ;  /* 0x0000001f060e7812 */ /* 0x000fe400078ec0ff */
[----:B------:R-:W1:Y:S04]  /*1580*/  LDCU UR13, c[0x0][0xb24] ;  /* 0x00016480ff0d77ac */ /* 0x000e680008000800 */
[----:B------:R-:W-:Y:S05]  /*1590*/  BRA.U UP0, `(.L_x_18) ;  /* 0x0000001500f47547 */ /* 0x000fea000b800000 */
[----:B------:R-:W2:Y:S01]  /*15a0*/  LDCU UR25, c[0x0][0x38c] ;  /* 0x00007180ff1977ac */ /* 0x000ea20008000800 */
[----:B------:R-:W-:Y:S01]  /*15b0*/  PLOP3.LUT P1, PT, PT, PT, UP3, 0x80, 0x8 ;  /* 0x000000000008781c */ /* 0x000fe20003f2f038 */
[----:B------:R-:W-:Y:S01]  /*15c0*/  HFMA2 R12, -RZ, RZ, 0, 0 ;  /* 0x00000000ff0c7431 */ /* 0x000fe200000001ff */
[----:B------:R-:W-:Y:S01]  /*15d0*/  ISETP.EQ.OR P2, PT, R14, RZ, P3 ;  /* 0x000000ff0e00720c */ /* 0x000fe20001f42670 */
[----:B------:R-:W-:Y:S01]  /*15e0*/  IMAD.MOV.U32 R0, RZ, RZ, 0x1 ;  /* 0x00000001ff007424 */ /* 0x000fe200078e00ff */
[----:B------:R-:W-:Y:S01]  /*15f0*/  PLOP3.LUT P1, PT, P1, PT, PT, 0x8, 0x80 ;  /* 0x000000000080781c */ /* 0x000fe20000f2e170 */
[----:B------:R-:W-:Y:S01]  /*1600*/  IMAD.MOV.U32 R9, RZ, RZ, RZ ;  /* 0x000000ffff097224 */ /* 0x000fe200078e00ff */
[----:B------:R-:W-:Y:S01]  /*1610*/  MOV R11, 0x1 ;  /* 0x00000001000b7802 */ /* 0x000fe20000000f00 */
[----:B------:R-:W-:Y:S01]  /*1620*/  IMAD.MOV.U32 R10, RZ, RZ, RZ ;  /* 0x000000ffff0a7224 */ /* 0x000fe200078e00ff */
[----:B------:R-:W3:Y:S01]  /*1630*/  LDCU UR15, c[0x0][0x370] ;  /* 0x00006e00ff0f77ac */ /* 0x000ee20008000800 */
[----:B------:R-:W4:Y:S01]  /*1640*/  LDCU.64 UR28, c[0x0][0x348] ;  /* 0x00006900ff1c77ac */ /* 0x000f220008000a00 */
[----:B------:R-:W1:Y:S01]  /*1650*/  LDCU UR14, c[0x0][0x374] ;  /* 0x00006e80ff0e77ac */ /* 0x000e620008000800 */
[----:B--2---:R-:W-:Y:S01]  /*1660*/  UIADD3 UR4, UPT, UPT, UR25, 0xf, URZ ;  /* 0x0000000f19047890 */ /* 0x004fe2000fffe0ff */
[----:B------:R-:W-:-:S03]  /*1670*/  UMOV UR23, URZ ;  /* 0x000000ff00177c82 */ /* 0x000fc60008000000 */
[----:B------:R-:W-:-:S04]  /*1680*/  USHF.R.S32.HI UR27, URZ, 0x1f, UR4 ;  /* 0x0000001fff1b7899 */ /* 0x000fc80008011404 */
[----:B------:R-:W-:Y:S02]  /*1690*/  ULEA.HI UR27, UR27, UR4, URZ, 0x4 ;  /* 0x000000041b1b7291 */ /* 0x000fe4000f8f20ff */
[----:B------:R-:W-:Y:S02]  /*16a0*/  UIADD3 UR4, UPT, UPT, UR25, -0x1, URZ ;  /* 0xffffffff19047890 */ /* 0x000fe4000fffe0ff */
[----:B------:R-:W-:Y:S02]  /*16b0*/  USHF.R.S32.HI UR27, URZ, 0x4, UR27 ;  /* 0x00000004ff1b7899 */ /* 0x000fe4000801141b */
[----:B------:R-:W-:Y:S02]  /*16c0*/  UISETP.GE.U32.AND UP1, UPT, UR4, -0x1f, UPT ;  /* 0xffffffe10400788c */ /* 0x000fe4000bf26070 */
[----:B------:R-:W-:Y:S02]  /*16d0*/  UISETP.LT.U32.AND UP0, UPT, UR27, 0xe, UPT ;  /* 0x0000000e1b00788c */ /* 0x000fe4000bf01070 */
[----:B------:R-:W-:-:S02]  /*16e0*/  UIADD3 UR25, UPT, UPT, UR25, 0x1e, URZ ;  /* 0x0000001e19197890 */ /* 0x000fc4000fffe0ff */
[----:B------:R-:W-:-:S04]  /*16f0*/  USEL UR26, UR27, 0xe, UP0 ;  /* 0x0000000e1b1a7887 */ /* 0x000fc80008000000 */
[----:B------:R-:W-:Y:S02]  /*1700*/  UIADD3 UR6, UPT, UPT, UR26, -0x1, URZ ;  /* 0xffffffff1a067890 */ /* 0x000fe4000fffe0ff */
[----:B------:R-:W-:Y:S02]  /*1710*/  @UP1 UIADD3 UR6, UPT, UPT, UR26, URZ, URZ ;  /* 0x000000ff1a061290 */ /* 0x000fe4000fffe0ff */
[----:B------:R-:W-:Y:S02]  /*1720*/  UIADD3 UR24, UPT, UPT, UR27, -UR26, URZ ;  /* 0x8000001a1b187290 */ /* 0x000fe4000fffe0ff */
[----:B-1-34-:R-:W-:-:S12]  /*1730*/  UIADD3 UR6, UPT, UPT, UR6, 0x1, URZ ;  /* 0x0000000106067890 */ /* 0x01afd8000fffe0ff */
.L_x_36:
[----:B------:R-:W-:Y:S01]  /*1740*/  UISETP.NE.AND UP0, UPT, UR7, URZ, UPT ;  /* 0x000000ff0700728c */ /* 0x000fe2000bf05270 */
[----:B------:R-:W1:Y:S08]  /*1750*/  S2UR UR7, SR_CgaCtaId ;  /* 0x00000000000779c3 */ /* 0x000e700000008800 */
[----:B------:R-:W-:Y:S05]  /*1760*/  BRA.U UP0, `(.L_x_19) ;  /* 0x0000000100347547 */ /* 0x000fea000b800000 */
[----:B------:R-:W2:Y:S01]  /*1770*/  S2R R2, SR_CgaCtaId ;  /* 0x0000000000027919 */ /* 0x000ea20000008800 */
[----:B------:R-:W-:-:S04]  /*1780*/  MOV R3, 0x400 ;  /* 0x0000040000037802 */ /* 0x000fc80000000f00 */
[----:B--2---:R-:W-:Y:S02]  /*1790*/  LEA R2, R2, R3, 0x18 ;  /* 0x0000000302027211 */ /* 0x004fe400078ec0ff */
[----:B------:R-:W-:-:S03]  /*17a0*/  SHF.L.U32 R3, R11, 0x1f, RZ ;  /* 0x0000001f0b037819 */ /* 0x000fc600000006ff */
[----:B------:R-:W-:-:S04]  /*17b0*/  IMAD R2, R10, 0x8, R2 ;  /* 0x000000080a027824 */ /* 0x000fc800078e0202 */
[----:B------:R-:W2:Y:S02]  /*17c0*/  SYNCS.PHASECHK.TRANS64.TRYWAIT P0, [R2+URZ+0x160], R3 ;  /* 0x00016003020075a7 */ /* 0x000ea400080011ff */
[----:B--2---:R-:W-:Y:S05]  /*17d0*/  @!P0 BRA `(.L_x_20) ;  /* 0x0000009400d08947 */ /* 0x004fea0003800000 */
.L_x_121:
[----:B------:R2:W-:Y:S02]  /*17e0*/  SYNCS.ARRIVE.TRANS64.A1T0 RZ, [R2+URZ+0x150], RZ ;  /* 0x000150ff02ff79a7 */ /* 0x0005e400081000ff */
[----:B--2---:R-:W-:-:S05]  /*17f0*/  VIADD R2, R10, 0x1 ;  /* 0x000000010a027836 */ /* 0x004fca0000000000 */
[----:B------:R-:W-:-:S04]  /*1800*/  ISETP.NE.AND P0, PT, R2, 0x2, PT ;  /* 0x000000020200780c */ /* 0x000fc80003f05270 */
[----:B------:R-:W-:Y:S02]  /*1810*/  SEL R3, RZ, 0x1, P0 ;  /* 0x00000001ff037807 */ /* 0x000fe40000000000 */
[----:B------:R-:W-:Y:S02]  /*1820*/  SEL R10, R2, RZ, P0 ;  /* 0x000000ff020a7207 */ /* 0x000fe40000000000 */
[----:B------:R-:W-:-:S07]  /*1830*/  LOP3.LUT R11, R11, R3, RZ, 0x3c, !PT ;  /* 0x000000030b0b7212 */ /* 0x000fce00078e3cff */
.L_x_19:
[----:B------:R-:W-:Y:S01]  /*1840*/  UMOV UR4, 0x400 ;  /* 0x0000040000047882 */ /* 0x000fe20000000000 */
[----:B------:R-:W-:Y:S01]  /*1850*/  SHF.L.U32 R2, R0, 0x1f, RZ ;  /* 0x0000001f00027819 */ /* 0x000fe200000006ff */
[----:B-1----:R-:W-:Y:S02]  /*1860*/  ULEA UR4, UR7, UR4, 0x18 ;  /* 0x0000000407047291 */ /* 0x002fe4000f8ec0ff */
[----:B------:R-:W-:Y:S02]  /*1870*/  UISETP.GE.U32.AND UP0, UPT, UR25, 0x1f, UPT ;  /* 0x0000001f1900788c */ /* 0x000fe4000bf06070 */
[----:B------:R-:W-:Y:S02]  /*1880*/  ULEA UR5, UR23, UR4, 0x3 ;  /* 0x0000000417057291 */ /* 0x000fe4000f8e18ff */
[----:B------:R-:W-:Y:S02]  /*1890*/  USHF.L.U32 UR35, UR56, 0x7, URZ ;  /* 0x0000000738237899 */ /* 0x000fe400080006ff */
[----:B------:R-:W-:Y:S01]  /*18a0*/  UIMAD UR11, UR47, 0xb0, URZ ;  /* 0x000000b02f0b78a4 */ /* 0x000fe2000f8e02ff */
[----:B------:R-:W-:-:S04]  /*18b0*/  UMOV UR30, URZ ;  /* 0x000000ff001e7c82 */ /* 0x000fc80008000000 */
[----:B------:R1:W2:Y:S01]  /*18c0*/  SYNCS.PHASECHK.TRANS64.TRYWAIT P0, [UR5+0x70], R2 ;  /* 0x00007002ff0075a7 */ /* 0x0002a20008001105 */
[----:B------:R-:W-:Y:S06]  /*18d0*/  BRA.U !UP0, `(.L_x_21) ;  /* 0x0000000108a87547 */ /* 0x000fec000b800000 */
[----:B------:R-:W-:Y:S01]  /*18e0*/  UMOV UR16, URZ ;  /* 0x000000ff00107c82 */ /* 0x000fe20008000000 */
[----:B------:R-:W-:-:S05]  /*18f0*/  UMOV UR5, UR23 ;  /* 0x0000001700057c82 */ /* 0x000fca0008000000 */
.L_x_26:
[----:B--2---:R-:W-:Y:S01]  /*1900*/  @!P3 MOV R3, 0x2600 ;  /* 0x000026000003b802 */ /* 0x004fe20000000f00 */
[----:B------:R-:W-:Y:S01]  /*1910*/  ULEA UR33, UR5, UR4, 0x3 ;  /* 0x0000000405217291 */ /* 0x000fe2000f8e18ff */
[----:B--234-:R-:W-:Y:S11]  /*1920*/  @P0 BRA `(.L_x_22) ;  /* 0x00000000000c0947 */ /* 0x01cff60003800000 */
[----:B-1----:R-:W-:Y:S04]  /*1930*/  SHF.L.U32 R2, R0, 0x1f, RZ ;  /* 0x0000001f00027819 */ /* 0x002fe800000006ff */
[----:B------:R-:W1:Y:S02]  /*1940*/  SYNCS.PHASECHK.TRANS64.TRYWAIT P0, [UR33+0x70], R2 ;  /* 0x00007002ff0075a7 */ /* 0x000e640008001121 */
[----:B-1----:R-:W-:Y:S05]  /*1950*/  @!P0 BRA `(.L_x_23) ;  /* 0x0000009400848947 */ /* 0x002fea0003800000 */
.L_x_22:
[----:B------:R2:W-:Y:S01]  /*1960*/  @!P3 SYNCS.ARRIVE.TRANS64 RZ, [UR33], R3 ;  /* 0x00000003ffffb9a7 */ /* 0x0005e20008000021 */
[----:B------:R-:W-:Y:S04]  /*1970*/  BSSY.RECONVERGENT B0, `(.L_x_24) ;  /* 0x0000003000007945 */ /* 0x000fe80003800200 */
[----:B------:R-:W-:Y:S05]  /*1980*/  @P2 BRA `(.L_x_25) ;  /* 0x0000000000042947 */ /* 0x000fea0003800000 */
[----:B------:R-:W-:Y:S05]  /*1990*/  BPT.TRAP 0x1 ;  /* 0x000000040000795c */ /* 0x000fea0000300000 */
.L_x_25:
[----:B------:R-:W-:Y:S05]  /*19a0*/  BSYNC.RECONVERGENT B0 ;  /* 0x0000000000007941 */ /* 0x000fea0003800200 */
.L_x_24:
[----:B------:R-:W-:Y:S02]  /*19b0*/  UIADD3 UR23, UPT, UPT, UR5, 0x1, URZ ;  /* 0x0000000105177890 */ /* 0x000fe4000fffe0ff */
[----:B------:R-:W-:Y:S02]  /*19c0*/  UIADD3 UR18, UP1, UPT, UR28, 0x80, URZ ;  /* 0x000000801c127890 */ /* 0x000fe4000ff3e0ff */
[----:B------:R-:W-:Y:S02]  /*19d0*/  UISETP.NE.AND UP0, UPT, UR23, 0xe, UPT ;  /* 0x0000000e1700788c */ /* 0x000fe4000bf05270 */
[----:B------:R-:W-:Y:S02]  /*19e0*/  ULEA UR32, UR5, UR4, 0xc ;  /* 0x0000000405207291 */ /* 0x000fe4000f8e60ff */
[----:B------:R-:W-:Y:S02]  /*19f0*/  USEL UR9, URZ, 0x1, UP0 ;  /* 0x00000001ff097887 */ /* 0x000fe40008000000 */
[----:B------:R-:W-:Y:S02]  /*1a00*/  USEL UR23, UR23, URZ, UP0 ;  /* 0x000000ff17177287 */ /* 0x000fe40008000000 */
[----:B------:R-:W-:Y:S02]  /*1a10*/  USHF.L.U32 UR34, UR16, 0x4, URZ ;  /* 0x0000000410227899 */ /* 0x000fe400080006ff */
[----:B------:R-:W-:Y:S01]  /*1a20*/  ULEA UR8, UR23, UR4, 0x3 ;  /* 0x0000000417087291 */ /* 0x000fe2000f8e18ff */
[----:B------:R-:W-:Y:S01]  /*1a30*/  LOP3.LUT R0, R0, UR9, RZ, 0x3c, !PT ;  /* 0x0000000900007c12 */ /* 0x000fe2000f8e3cff */
[----:B------:R-:W-:Y:S02]  /*1a40*/  UIADD3.X UR19, UPT, UPT, URZ, UR29, URZ, UP1, !UPT ;  /* 0x0000001dff137290 */ /* 0x000fe40008ffe4ff */
[----:B------:R-:W-:Y:S01]  /*1a50*/  UIADD3 UR32, UPT, UPT, UR32, 0x16300, URZ ;  /* 0x0001630020207890 */ /* 0x000fe2000fffe0ff */
[----:B-1----:R-:W-:Y:S01]  /*1a60*/  SHF.L.U32 R2, R0, 0x1f, RZ ;  /* 0x0000001f00027819 */ /* 0x002fe200000006ff */
[----:B------:R-:W-:Y:S02]  /*1a70*/  UIADD3 UR30, UP0, UPT, UR28, 0x180, URZ ;  /* 0x000001801c1e7890 */ /* 0x000fe4000ff1e0ff */
[----:B------:R-:W-:Y:S01]  /*1a80*/  UIADD3 UR16, UPT, UPT, UR16, 0x1, URZ ;  /* 0x0000000110107890 */ /* 0x000fe2000fffe0ff */
[----:B------:R3:W4:Y:S01]  /*1a90*/  SYNCS.PHASECHK.TRANS64.TRYWAIT P0, [UR8+0x70], R2 ;  /* 0x00007002ff0075a7 */ /* 0x0007220008001108 */
[----:B------:R-:W-:Y:S01]  /*1aa0*/  UIMAD UR8, UR5, 0x1600, UR4 ;  /* 0x00001600050878a4 */ /* 0x000fe2000f8e0204 */
[----:B------:R-:W-:Y:S01]  /*1ab0*/  UMOV UR38, 0x0 ;  /* 0x0000000000267882 */ /* 0x000fe20000000000 */
[----:B------:R-:W-:Y:S02]  /*1ac0*/  UMOV UR39, 0x10000000 ;  /* 0x1000000000277882 */ /* 0x000fe40000000000 */
[----:B------:R-:W-:Y:S01]  /*1ad0*/  UIADD3 UR8, UPT, UPT, UR8, 0x24300, URZ ;  /* 0x0002430008087890 */ /* 0x000fe2000fffe0ff */
[----:B------:R-:W-:Y:S01]  /*1ae0*/  UTMALDG.3D [UR32], [UR18], desc[UR38] ;  /* 0x00002620120075b4 */ /* 0x000fe20008011000 */
[----:B------:R-:W-:Y:S01]  /*1af0*/  UIADD3.X UR31, UPT, UPT, URZ, UR29, URZ, UP0, !UPT ;  /* 0x0000001dff1f7290 */ /* 0x000fe200087fe4ff */
[----:B------:R-:W-:Y:S01]  /*1b00*/  UMOV UR12, UR36 ;  /* 0x00000024000c7c82 */ /* 0x000fe20008000000 */
[----:B------:R-:W-:Y:S01]  /*1b10*/  UMOV UR9, UR33 ;  /* 0x0000002100097c82 */ /* 0x000fe20008000000 */
[----:B------:R-:W-:Y:S01]  /*1b20*/  UMOV UR10, UR34 ;  /* 0x00000022000a7c82 */ /* 0x000fe20008000000 */
[----:B------:R-:W-:Y:S01]  /*1b30*/  UISETP.NE.AND UP0, UPT, UR16, UR6, UPT ;  /* 0x000000061000728c */ /* 0x000fe2000bf05270 */
[----:B------:R-:W-:Y:S04]  /*1b40*/  UMOV UR5, UR23 ;  /* 0x0000001700057c82 */ /* 0x000fe80008000000 */
[----:B------:R1:W-:Y:S02]  /*1b50*/  UTMALDG.3D [UR8], [UR30], desc[UR38] ;  /* 0x000026081e0075b4 */ /* 0x0003e40008011000 */
[----:B-1----:R-:W-:Y:S02]  /*1b60*/  UMOV UR30, UR6 ;  /* 0x00000006001e7c82 */ /* 0x002fe40008000000 */
[----:B------:R-:W-:Y:S05]  /*1b70*/  BRA.U UP0, `(.L_x_26) ;  /* 0xfffffffd00607547 */ /* 0x000fea000b83ffff */
.L_x_21:
[----:B------:R-:W-:Y:S01]  /*1b80*/  ULEA UR5, UR23, UR4, 0x3 ;  /* 0x0000000417057291 */ /* 0x000fe2000f8e18ff */
[----:B-1-3--:R-:W-:Y:S01]  /*1b90*/  SHF.L.U32 R2, R0, 0x1f, RZ ;  /* 0x0000001f00027819 */ /* 0x00afe200000006ff */
[----:B------:R-:W-:Y:S01]  /*1ba0*/  @!P1 SYNCS.ARRIVE.TRANS64.A1T0 RZ, [UR4+0x108], RZ ;  /* 0x000108ffffff99a7 */ /* 0x000fe20008100004 */
[----:B------:R-:W-:-:S06]  /*1bb0*/  UISETP.GT.AND UP0, UPT, UR27, UR26, UPT ;  /* 0x0000001a1b00728c */ /* 0x000fcc000bf04270 */
[----:B--2-4-:R1:W2:Y:S03]  /*1bc0*/  SYNCS.PHASECHK.TRANS64.TRYWAIT P0, [UR5+0x70], R2 ;  /* 0x00007002ff0075a7 */ /* 0x0142a60008001105 */
[----:B------:R-:W-:Y:S05]  /*1bd0*/  BRA.U !UP0, `(.L_x_27) ;  /* 0x0000000108ac7547 */ /* 0x000fea000b800000 */
[----:B------:R-:W-:Y:S01]  /*1be0*/  UIADD3 UR31, UPT, UPT, UR24, UR30, URZ ;  /* 0x0000001e181f7290 */ /* 0x000fe2000fffe0ff */
[----:B------:R-:W-:-:S11]  /*1bf0*/  UMOV UR5, UR23 ;  /* 0x0000001700057c82 */ /* 0x000fd60008000000 */
.L_x_32:
[----:B--2---:R-:W-:Y:S01]  /*1c00*/  @!P3 MOV R3, 0x2600 ;  /* 0x000026000003b802 */ /* 0x004fe20000000f00 */
[----:B---3--:R-:W-:Y:S01]  /*1c10*/  ULEA UR17, UR5, UR4, 0x3 ;  /* 0x0000000405117291 */ /* 0x008fe2000f8e18ff */
[----:B--2-4-:R-:W-:Y:S11]  /*1c20*/  @P0 BRA `(.L_x_28) ;  /* 0x00000000000c0947 */ /* 0x014ff60003800000 */
[----:B-1----:R-:W-:Y:S04]  /*1c30*/  SHF.L.U32 R2, R0, 0x1f, RZ ;  /* 0x0000001f00027819 */ /* 0x002fe800000006ff */
[----:B------:R-:W1:Y:S02]  /*1c40*/  SYNCS.PHASECHK.TRANS64.TRYWAIT P0, [UR17+0x70], R2 ;  /* 0x00007002ff0075a7 */ /* 0x000e640008001111 */
[----:B-1----:R-:W-:Y:S05]  /*1c50*/  @!P0 BRA `(.L_x_29) ;  /* 0x0000009000dc8947 */ /* 0x002fea0003800000 */
.L_x_28:
[----:B------:R2:W-:Y:S01]  /*1c60*/  @!P3 SYNCS.ARRIVE.TRANS64 RZ, [UR17], R3 ;  /* 0x00000003ffffb9a7 */ /* 0x0005e20008000011 */
[----:B------:R-:W-:Y:S04]  /*1c70*/  BSSY.RECONVERGENT B0, `(.L_x_30) ;  /* 0x0000003000007945 */ /* 0x000fe80003800200 */
[----:B------:R-:W-:Y:S05]  /*1c80*/  @P2 BRA `(.L_x_31) ;  /* 0x0000000000042947 */ /* 0x000fea0003800000 */
[----:B------:R-:W-:Y:S05]  /*1c90*/  BPT.TRAP 0x1 ;  /* 0x000000040000795c */ /* 0x000fea0000300000 */
.L_x_31:
[----:B------:R-:W-:Y:S05]  /*1ca0*/  BSYNC.RECONVERGENT B0 ;  /* 0x0000000000007941 */ /* 0x000fea0003800200 */
.L_x_30:
[----:B------:R-:W-:Y:S02]  /*1cb0*/  UIADD3 UR23, UPT, UPT, UR5, 0x1, URZ ;  /* 0x0000000105177890 */ /* 0x000fe4000fffe0ff */
[----:B------:R-:W-:Y:S02]  /*1cc0*/  ULEA UR16, UR5, UR4, 0xc ;  /* 0x0000000405107291 */ /* 0x000fe4000f8e60ff */
[----:B------:R-:W-:Y:S02]  /*1cd0*/  UISETP.NE.AND UP0, UPT, UR23, 0xe, UPT ;  /* 0x0000000e1700788c */ /* 0x000fe4000bf05270 */
[----:B------:R-:W-:Y:S02]  /*1ce0*/  UIADD3 UR40, UP1, UPT, UR28, 0x80, URZ ;  /* 0x000000801c287890 */ /* 0x000fe4000ff3e0ff */
[----:B------:R-:W-:Y:S02]  /*1cf0*/  USEL UR9, URZ, 0x1, UP0 ;  /* 0x00000001ff097887 */ /* 0x000fe40008000000 */
[----:B------:R-:W-:Y:S02]  /*1d00*/  USEL UR23, UR23, URZ, UP0 ;  /* 0x000000ff17177287 */ /* 0x000fe40008000000 */
[----:B------:R-:W-:Y:S02]  /*1d10*/  USHF.L.U32 UR18, UR30, 0x4, URZ ;  /* 0x000000041e127899 */ /* 0x000fe400080006ff */
[----:B------:R-:W-:Y:S01]  /*1d20*/  ULEA UR8, UR23, UR4, 0x3 ;  /* 0x0000000417087291 */ /* 0x000fe2000f8e18ff */
[----:B------:R-:W-:Y:S01]  /*1d30*/  LOP3.LUT R0, R0, UR9, RZ, 0x3c, !PT ;  /* 0x0000000900007c12 */ /* 0x000fe2000f8e3cff */
[----:B------:R-:W-:Y:S02]  /*1d40*/  UIADD3 UR16, UPT, UPT, UR16, 0x16300, URZ ;  /* 0x0001630010107890 */ /* 0x000fe4000fffe0ff */
[----:B------:R-:W-:Y:S01]  /*1d50*/  UIADD3.X UR41, UPT, UPT, URZ, UR29, URZ, UP1, !UPT ;  /* 0x0000001dff297290 */ /* 0x000fe20008ffe4ff */
[----:B-1----:R-:W-:Y:S01]  /*1d60*/  SHF.L.U32 R2, R0, 0x1f, RZ ;  /* 0x0000001f00027819 */ /* 0x002fe200000006ff */
[----:B------:R-:W-:Y:S02]  /*1d70*/  UIADD3 UR38, UP0, UPT, UR28, 0x180, URZ ;  /* 0x000001801c267890 */ /* 0x000fe4000ff1e0ff */
[----:B------:R-:W-:Y:S01]  /*1d80*/  UIADD3 UR30, UPT, UPT, UR30, 0x1, URZ ;  /* 0x000000011e1e7890 */ /* 0x000fe2000fffe0ff */
[----:B------:R3:W4:Y:S01]  /*1d90*/  SYNCS.PHASECHK.TRANS64.TRYWAIT P0, [UR8+0x70], R2 ;  /* 0x00007002ff0075a7 */ /* 0x0007220008001108 */
[----:B------:R-:W-:Y:S01]  /*1da0*/  UIMAD UR8, UR5, 0x1600, UR4 ;  /* 0x00001600050878a4 */ /* 0x000fe2000f8e0204 */
[----:B------:R-:W-:Y:S01]  /*1db0*/  UMOV UR32, 0x0 ;  /* 0x0000000000207882 */ /* 0x000fe20000000000 */
[----:B------:R-:W-:Y:S01]  /*1dc0*/  UMOV UR33, 0x10000000 ;  /* 0x1000000000217882 */ /* 0x000fe20000000000 */
[----:B------:R-:W-:Y:S01]  /*1dd0*/  UMOV UR19, UR35 ;  /* 0x0000002300137c82 */ /* 0x000fe20008000000 */
[----:B------:R-:W-:Y:S01]  /*1de0*/  UMOV UR20, UR36 ;  /* 0x0000002400147c82 */ /* 0x000fe20008000000 */
[----:B------:R-:W-:Y:S01]  /*1df0*/  UIADD3 UR8, UPT, UPT, UR8, 0x24300, URZ ;  /* 0x0002430008087890 */ /* 0x000fe2000fffe0ff */
[----:B------:R3:W-:Y:S01]  /*1e00*/  UTMALDG.3D [UR16], [UR40], desc[UR32] ;  /* 0x00002010280075b4 */ /* 0x0007e20008011000 */
[----:B------:R-:W-:Y:S01]  /*1e10*/  UIADD3.X UR39, UPT, UPT, URZ, UR29, URZ, UP0, !UPT ;  /* 0x0000001dff277290 */ /* 0x000fe200087fe4ff */
[----:B------:R-:W-:Y:S01]  /*1e20*/  UMOV UR12, UR36 ;  /* 0x00000024000c7c82 */ /* 0x000fe20008000000 */
[----:B------:R-:W-:Y:S01]  /*1e30*/  UMOV UR9, UR17 ;  /* 0x0000001100097c82 */ /* 0x000fe20008000000 */
[----:B------:R-:W-:Y:S01]  /*1e40*/  UMOV UR10, UR18 ;  /* 0x00000012000a7c82 */ /* 0x000fe20008000000 */
[----:B------:R-:W-:Y:S01]  /*1e50*/  UISETP.NE.AND UP0, UPT, UR30, UR31, UPT ;  /* 0x0000001f1e00728c */ /* 0x000fe2000bf05270 */
[----:B------:R-:W-:Y:S04]  /*1e60*/  UMOV UR5, UR23 ;  /* 0x0000001700057c82 */ /* 0x000fe80008000000 */
[----:B------:R3:W-:Y:S04]  /*1e70*/  UTMALDG.3D [UR8], [UR38], desc[UR32] ;  /* 0x00002008260075b4 */ /* 0x0007e80008011000 */
[----:B------:R-:W-:Y:S05]  /*1e80*/  BRA.U UP0, `(.L_x_32) ;  /* 0xfffffffd005c7547 */ /* 0x000fea000b83ffff */
.L_x_27:
[C---:B--2---:R-:W-:Y:S01]  /*1e90*/  LEA R3, R9.reuse, UR4, 0x3 ;  /* 0x0000000409037c11 */ /* 0x044fe2000f8e18ff */
[----:B------:R-:W-:Y:S01]  /*1ea0*/  NOP ;  /* 0x0000000000007918 */ /* 0x000fe20000000000 */
[----:B-1-3--:R-:W-:Y:S02]  /*1eb0*/  SHF.L.U32 R2, R12, 0x1f, RZ ;  /* 0x0000001f0c027819 */ /* 0x00afe400000006ff */
[----:B------:R-:W-:Y:S02]  /*1ec0*/  LEA R4, R9, UR4, 0x4 ;  /* 0x0000000409047c11 */ /* 0x000fe4000f8e20ff */
[----:B----4-:R-:W1:Y:S02]  /*1ed0*/  SYNCS.PHASECHK.TRANS64.TRYWAIT P0, [R3+URZ+0x110], R2 ;  /* 0x00011002030075a7 */ /* 0x010e6400080011ff */
[----:B-1----:R-:W-:Y:S05]  /*1ee0*/  @!P0 BRA `(.L_x_33) ;  /* 0x0000009000508947 */ /* 0x002fea0003800000 */
.L_x_124:
[----:B------:R-:W2:Y:S01]  /*1ef0*/  LDS.128 R4, [R4+0x180] ;  /* 0x0001800004047984 */ /* 0x000ea20000000c00 */
[----:B------:R-:W-:Y:S01]  /*1f00*/  UISETP.GE.AND UP0, UPT, UR13, 0x1, UPT ;  /* 0x000000010d00788c */ /* 0x000fe2000bf06270 */
[----:B------:R-:W-:Y:S01]  /*1f10*/  @!PT LDS RZ, [RZ] ;  /* 0x00000000fffff984 */ /* 0x000fe20000000800 */
[----:B------:R-:W-:Y:S01]  /*1f20*/  @!PT LDS RZ, [RZ] ;  /* 0x00000000fffff984 */ /* 0x000fe20000000800 */
[----:B------:R-:W-:Y:S01]  /*1f30*/  @!PT LDS RZ, [RZ] ;  /* 0x00000000fffff984 */ /* 0x000fe20000000800 */
[----:B------:R-:W-:Y:S01]  /*1f40*/  @!PT LDS RZ, [RZ] ;  /* 0x00000000fffff984 */ /* 0x000fe20000000800 */
[----:B------:R3:W-:Y:S06]  /*1f50*/  MEMBAR.ALL.CTA ;  /* 0x0000000000007992 */ /* 0x0007ec0000008000 */
[----:B---3--:R-:W3:Y:S01]  /*1f60*/  FENCE.VIEW.ASYNC.S ;  /* 0x00000000000073c6 */ /* 0x008ee20000000000 */
[----:B--2---:R-:W-:-:S13]  /*1f70*/  LOP3.LUT P0, RZ, R6, 0x1, RZ, 0xc0, !PT ;  /* 0x0000000106ff7812 */ /* 0x004fda000780c0ff */
[----:B---3--:R-:W-:Y:S01]  /*1f80*/  VOTEU.ANY UP1, P0 ;  /* 0x0000000000ff7886 */ /* 0x008fe20000020100 */
[----:B------:R-:W-:-:S13]  /*1f90*/  PLOP3.LUT P0, PT, PT, PT, UP1, 0x80, 0x8 ;  /* 0x000000000008781c */ /* 0x000fda0003f0f018 */
[----:B-1----:R-:W-:Y:S02]  /*1fa0*/  @P0 LOP3.LUT R2, R5, 0xffff, RZ, 0xc0, !PT ;  /* 0x0000ffff05020812 */ /* 0x002fe400078ec0ff */
[----:B------:R-:W-:Y:S02]  /*1fb0*/  @P0 MOV R8, R4 ;  /* 0x0000000400080202 */ /* 0x000fe40000000f00 */
[----:B------:R-:W-:Y:S01]  /*1fc0*/  @P0 R2UR UR8, R2 ;  /* 0x00000000020802ca */ /* 0x000fe200000e0000 */
[----:B------:R-:W-:Y:S01]  /*1fd0*/  VIADD R2, R3, 0x120 ;  /* 0x0000012003027836 */ /* 0x000fe20000000000 */
[----:B------:R-:W-:Y:S02]  /*1fe0*/  @P0 SHF.R.U32.HI R4, RZ, 0x10, R5 ;  /* 0x00000010ff040819 */ /* 0x000fe40000011605 */
[----:B------:R-:W-:Y:S02]  /*1ff0*/  @P0 R2UR UR9, R8 ;  /* 0x00000000080902ca */ /* 0x000fe400000e0000 */
[----:B------:R-:W-:-:S02]  /*2000*/  PRMT R2, RZ, 0x654, R2 ;  /* 0x00000654ff027816 */ /* 0x000fc40000000002 */
[----:B------:R-:W-:Y:S02]  /*2010*/  @P0 R2UR UR5, R4 ;  /* 0x00000000040502ca */ /* 0x000fe400000e0000 */
[----:B------:R1:W-:Y:S03]  /*2020*/  SYNCS.ARRIVE.TRANS64.RED.A1T0 RZ, [R2+URZ], RZ ;  /* 0x000000ff02ff79a7 */ /* 0x0003e600081004ff */
[----:B------:R-:W-:-:S04]  /*2030*/  @UP1 UMOV UR21, UR8 ;  /* 0x0000000800151c82 */ /* 0x000fc80008000000 */
[----:B------:R-:W-:-:S04]  /*2040*/  @UP1 UMOV UR22, UR9 ;  /* 0x0000000900161c82 */ /* 0x000fc80008000000 */
[----:B------:R-:W-:Y:S01]  /*2050*/  @UP1 UMOV UR36, UR5 ;  /* 0x0000000500241c82 */ /* 0x000fe20008000000 */
[----:B------:R-:W-:Y:S05]  /*2060*/  BRA.U !UP0, `(.L_x_34) ;  /* 0x0000000108d47547 */ /* 0x000fea000b800000 */
[----:B------:R-:W2:Y:S01]  /*2070*/  LDCU.128 UR8, c[0x0][0xb10] ;  /* 0x00016200ff0877ac */ /* 0x000ea20008000c00 */
[----:B------:R-:W3:Y:S01]  /*2080*/  LDCU UR5, c[0x0][0xb20] ;  /* 0x00016400ff0577ac */ /* 0x000ee20008000800 */
[----:B------:R-:W4:Y:S01]  /*2090*/  LDCU UR12, c[0x0][0xb0c] ;  /* 0x00016180ff0c77ac */ /* 0x000f220008000800 */
[----:B------:R-:W1:Y:S01]  /*20a0*/  LDCU.64 UR16, c[0x0][0xb28] ;  /* 0x00016500ff1077ac */ /* 0x000e620008000a00 */
[----:B------:R-:W-:Y:S02]  /*20b0*/  UISETP.NE.AND UP3, UPT, UR13, 0x1, UPT ;  /* 0x000000010d00788c */ /* 0x000fe4000bf65270 */
[----:B--2---:R-:W-:Y:S02]  /*20c0*/  UIMAD.WIDE.U32 UR32, UR14, UR11, URZ ;  /* 0x0000000b0e2072a5 */ /* 0x004fe4000f8e00ff */
[----:B------:R-:W-:Y:S02]  /*20d0*/  UIMAD.WIDE.U32 UR18, UR15, UR8, URZ ;  /* 0x000000080f1272a5 */ /* 0x000fe4000f8e00ff */
[----:B------:R-:W-:-:S02]  /*20e0*/  UIMAD.WIDE.U32 UR30, UR21, UR11, URZ ;  /* 0x0000000b151e72a5 */ /* 0x000fc4000f8e00ff */
[----:B------:R-:W-:Y:S01]  /*20f0*/  UISETP.NE.AND UP0, UPT, UR10, 0x1, UPT ;  /* 0x000000010a00788c */ /* 0x000fe2000bf05270 */
[----:B------:R-:W-:Y:S02]  /*2100*/  UMOV UR11, UR33 ;  /* 0x00000021000b7c82 */ /* 0x000fe40008000000 */
[----:B------:R-:W-:Y:S01]  /*2110*/  UMOV UR18, UR19 ;  /* 0x0000001300127c82 */ /* 0x000fe20008000000 */
[----:B---3--:R-:W-:Y:S02]  /*2120*/  USHF.R.U32.HI UR11, URZ, UR5, UR11 ;  /* 0x00000005ff0b7299 */ /* 0x008fe4000801160b */
[----:B----4-:R-:W-:Y:S02]  /*2130*/  UISETP.NE.AND UP2, UPT, UR12, 0x1, UPT ;  /* 0x000000010c00788c */ /* 0x010fe4000bf45270 */
[----:B------:R-:W-:Y:S02]  /*2140*/  USHF.R.U32.HI UR18, URZ, UR9, UR18 ;  /* 0x00000009ff127299 */ /* 0x000fe40008011612 */
[----:B------:R-:W-:-:S02]  /*2150*/  USEL UR11, UR14, UR11, !UP0 ;  /* 0x0000000b0e0b7287 */ /* 0x000fc4000c000000 */
[----:B------:R-:W-:Y:S02]  /*2160*/  USEL UR18, UR15, UR18, !UP2 ;  /* 0x000000120f127287 */ /* 0x000fe4000d000000 */
[----:B-1----:R-:W-:Y:S02]  /*2170*/  UIMAD.WIDE.U32 UR34, UR11, UR16, URZ ;  /* 0x000000100b2272a5 */ /* 0x002fe4000f8e00ff */
[----:B------:R-:W-:Y:S02]  /*2180*/  UIMAD.WIDE.U32 UR32, UR22, UR8, URZ ;  /* 0x00000008162072a5 */ /* 0x000fe4000f8e00ff */
[----:B------:R-:W-:Y:S01]  /*2190*/  UIMAD.WIDE.U32 UR38, UR18, UR16, URZ ;  /* 0x00000010122672a5 */ /* 0x000fe2000f8e00ff */
[----:B------:R-:W-:Y:S02]  /*21a0*/  UMOV UR30, UR31 ;  /* 0x0000001f001e7c82 */ /* 0x000fe40008000000 */
[----:B------:R-:W-:Y:S01]  /*21b0*/  UMOV UR34, UR35 ;  /* 0x0000002300227c82 */ /* 0x000fe20008000000 */
[----:B------:R-:W-:-:S02]  /*21c0*/  USHF.R.U32.HI UR30, URZ, UR5, UR30 ;  /* 0x00000005ff1e7299 */ /* 0x000fc4000801161e */
[----:B------:R-:W-:Y:S01]  /*21d0*/  @UP3 USHF.R.U32.HI UR11, URZ, UR17, UR34 ;  /* 0x00000011ff0b3299 */ /* 0x000fe20008011622 */
[----:B------:R-:W-:Y:S01]  /*21e0*/  UMOV UR32, UR33 ;  /* 0x0000002100207c82 */ /* 0x000fe20008000000 */
[----:B------:R-:W-:Y:S01]  /*21f0*/  UMOV UR38, UR39 ;  /* 0x0000002700267c82 */ /* 0x000fe20008000000 */
[----:B------:R-:W-:Y:S02]  /*2200*/  USHF.R.U32.HI UR32, URZ, UR9, UR32 ;  /* 0x00000009ff207299 */ /* 0x000fe40008011620 */
[----:B------:R-:W-:Y:S02]  /*2210*/  USEL UR30, UR21, UR30, !UP0 ;  /* 0x0000001e151e7287 */ /* 0x000fe4000c000000 */
[----:B------:R-:W-:Y:S02]  /*2220*/  @UP3 USHF.R.U32.HI UR18, URZ, UR17, UR38 ;  /* 0x00000011ff123299 */ /* 0x000fe40008011626 */
[----:B------:R-:W-:Y:S02]  /*2230*/  UIMAD UR11, UR13, UR11, URZ ;  /* 0x0000000b0d0b72a4 */ /* 0x000fe4000f8e02ff */
[----:B------:R-:W-:-:S02]  /*2240*/  USEL UR32, UR22, UR32, !UP2 ;  /* 0x0000002016207287 */ /* 0x000fc4000d000000 */
[----:B------:R-:W-:Y:S02]  /*2250*/  UIMAD UR5, UR13, UR18, URZ ;  /* 0x000000120d0572a4 */ /* 0x000fe4000f8e02ff */
        /* <DEDUP_REMOVED lines=22> */
.L_x_34:
[----:B------:R-:W2:Y:S02]  /*23c0*/  LDCU UR5, c[0x0][0xb30] ;  /* 0x00016600ff0577ac */ /* 0x000ea40008000800 */
[----:B--2---:R-:W-:-:S09]  /*23d0*/  UISETP.NE.AND UP0, UPT, UR5, 0x1, UPT ;  /* 0x000000010500788c */ /* 0x004fd2000bf05270 */
[----:B------:R-:W-:Y:S05]  /*23e0*/  BRA.U UP0, `(.L_x_35) ;  /* 0x0000000100447547 */ /* 0x000fea000b800000 */
[----:B------:R-:W2:Y:S01]  /*23f0*/  LDCU.128 UR8, c[0x0][0xb10] ;  /* 0x00016200ff0877ac */ /* 0x000ea20008000c00 */
[----:B------:R-:W3:Y:S01]  /*2400*/  LDCU UR12, c[0x0][0xb0c] ;  /* 0x00016180ff0c77ac */ /* 0x000ee20008000800 */
[----:B------:R-:W4:Y:S01]  /*2410*/  LDCU UR5, c[0x0][0xb20] ;  /* 0x00016400ff0577ac */ /* 0x000f220008000800 */
[----:B--2---:R-:W-:Y:S02]  /*2420*/  UIMAD.WIDE.U32 UR18, UR22, UR8, URZ ;  /* 0x00000008161272a5 */ /* 0x004fe4000f8e00ff */
[----:B------:R-:W-:Y:S02]  /*2430*/  UIMAD.WIDE.U32 UR16, UR21, UR11, URZ ;  /* 0x0000000b151072a5 */ /* 0x000fe4000f8e00ff */
[----:B---3--:R-:W-:Y:S02]  /*2440*/  UISETP.NE.AND UP2, UPT, UR12, 0x1, UPT ;  /* 0x000000010c00788c */ /* 0x008fe4000bf45270 */
[----:B------:R-:W-:Y:S01]  /*2450*/  UISETP.NE.AND UP0, UPT, UR10, 0x1, UPT ;  /* 0x000000010a00788c */ /* 0x000fe2000bf05270 */
[----:B------:R-:W-:-:S02]  /*2460*/  UMOV UR8, UR19 ;  /* 0x0000001300087c82 */ /* 0x000fc40008000000 */
[----:B------:R-:W-:Y:S01]  /*2470*/  UMOV UR16, UR17 ;  /* 0x0000001100107c82 */ /* 0x000fe20008000000 */
[----:B------:R-:W-:Y:S02]  /*2480*/  USHF.R.U32.HI UR8, URZ, UR9, UR8 ;  /* 0x00000009ff087299 */ /* 0x000fe40008011608 */
[----:B----4-:R-:W-:Y:S02]  /*2490*/  USHF.R.U32.HI UR5, URZ, UR5, UR16 ;  /* 0x00000005ff057299 */ /* 0x010fe40008011610 */
[----:B------:R-:W-:Y:S02]  /*24a0*/  USEL UR8, UR22, UR8, !UP2 ;  /* 0x0000000816087287 */ /* 0x000fe4000d000000 */
[----:B------:R-:W-:-:S04]  /*24b0*/  USEL UR5, UR21, UR5, !UP0 ;  /* 0x0000000515057287 */ /* 0x000fc8000c000000 */
[----:B------:R-:W-:Y:S02]  /*24c0*/  UIADD3 UR9, UPT, UPT, UR8, -UR5, URZ ;  /* 0x8000000508097290 */ /* 0x000fe4000fffe0ff */
[----:B------:R-:W-:Y:S02]  /*24d0*/  UIADD3 UR5, UPT, UPT, -UR8, UR5, URZ ;  /* 0x0000000508057290 */ /* 0x000fe4000fffe1ff */
[----:B------:R-:W-:Y:S02]  /*24e0*/  UIMAD UR21, UR9, UR10, UR21 ;  /* 0x0000000a091572a4 */ /* 0x000fe4000f8e0215 */
[----:B------:R-:W-:-:S12]  /*24f0*/  UIMAD UR22, UR5, UR12, UR22 ;  /* 0x0000000c051672a4 */ /* 0x000fd8000f8e0216 */
.L_x_35:
[----:B-1----:R-:W-:Y:S01]  /*2500*/  VIADD R2, R9, 0x1 ;  /* 0x0000000109027836 */ /* 0x002fe20000000000 */
[----:B------:R-:W-:Y:S01]  /*2510*/  PLOP3.LUT P1, PT, PT, PT, PT, 0x80, 0x8 ;  /* 0x000000000008781c */ /* 0x000fe20003f2f070 */
[----:B------:R-:W-:Y:S02]  /*2520*/  UIADD3 UR56, UPT, UPT, UR22, UR46, URZ ;  /* 0x0000002e16387290 */ /* 0x000fe4000fffe0ff */
[----:B------:R-:W-:Y:S01]  /*2530*/  UIADD3 UR47, UPT, UPT, UR21, UR45, URZ ;  /* 0x0000002d152f7290 */ /* 0x000fe2000fffe0ff */
[----:B------:R-:W-:-:S04]  /*2540*/  ISETP.NE.AND P0, PT, R2, 0x2, PT ;  /* 0x000000020200780c */ /* 0x000fc80003f05270 */
[----:B------:R-:W-:Y:S02]  /*2550*/  SEL R3, RZ, 0x1, P0 ;  /* 0x00000001ff037807 */ /* 0x000fe40000000000 */
[----:B------:R-:W-:Y:S02]  /*2560*/  SEL R9, R2, RZ, P0 ;  /* 0x000000ff02097207 */ /* 0x000fe40000000000 */
[----:B------:R-:W-:Y:S01]  /*2570*/  LOP3.LUT R12, R12, R3, RZ, 0x3c, !PT ;  /* 0x000000030c0c7212 */ /* 0x000fe200078e3cff */
[----:B------:R-:W-:Y:S06]  /*2580*/  BRA.U UP1, `(.L_x_36) ;  /* 0xfffffff1016c7547 */ /* 0x000fec000b83ffff */
[----:B------:R-:W-:Y:S01]  /*2590*/  UIADD3 UR4, UPT, UPT, UR4, 0x70, URZ ;  /* 0x0000007004047890 */ /* 0x000fe2000fffe0ff */
[----:B------:R-:W-:-:S03]  /*25a0*/  SHF.L.U32 R2, R0, 0x1f, RZ ;  /* 0x0000001f00027819 */ /* 0x000fc600000006ff */
[----:B------:R-:W-:-:S09]  /*25b0*/  ULEA UR5, UR23, UR4, 0x3 ;  /* 0x0000000417057291 */ /* 0x000fd2000f8e18ff */
[----:B------:R-:W1:Y:S02]  /*25c0*/  SYNCS.PHASECHK.TRANS64.TRYWAIT P0, [UR5], R2 ;  /* 0x00000002ff0075a7 */ /* 0x000e640008001105 */
[----:B-1----:R-:W-:Y:S05]  /*25d0*/  @!P0 BRA `(.L_x_37) ;  /* 0x0000008800a88947 */ /* 0x002fea0003800000 */
.L_x_126:
[----:B------:R-:W-:-:S04]  /*25e0*/  UIADD3 UR6, UPT, UPT, UR23, 0x1, URZ ;  /* 0x0000000117067890 */ /* 0x000fc8000fffe0ff */
[----:B------:R-:W-:-:S04]  /*25f0*/  UISETP.NE.AND UP0, UPT, UR6, 0xe, UPT ;  /* 0x0000000e0600788c */ /* 0x000fc8000bf05270 */
[----:B------:R-:W-:Y:S02]  /*2600*/  USEL UR7, URZ, 0x1, UP0 ;  /* 0x00000001ff077887 */ /* 0x000fe40008000000 */
[----:B------:R-:W-:-:S04]  /*2610*/  USEL UR6, UR6, URZ, UP0 ;  /* 0x000000ff06067287 */ /* 0x000fc80008000000 */
[----:B------:R-:W-:Y:S01]  /*2620*/  ULEA UR5, UR6, UR4, 0x3 ;  /* 0x0000000406057291 */ /* 0x000fe2000f8e18ff */
[----:B------:R-:W-:-:S04]  /*2630*/  LOP3.LUT R0, R0, UR7, RZ, 0x3c, !PT ;  /* 0x0000000700007c12 */ /* 0x000fc8000f8e3cff */
[----:B-1----:R-:W-:-:S04]  /*2640*/  SHF.L.U32 R2, R0, 0x1f, RZ ;  /* 0x0000001f00027819 */ /* 0x002fc800000006ff */
[----:B------:R-:W1:Y:S02]  /*2650*/  SYNCS.PHASECHK.TRANS64.TRYWAIT P0, [UR5], R2 ;  /* 0x00000002ff0075a7 */ /* 0x000e640008001105 */
[----:B-1----:R-:W-:Y:S05]  /*2660*/  @!P0 BRA `(.L_x_38) ;  /* 0x00000088009c8947 */ /* 0x002fea0003800000 */
.L_x_128:
        /* <DEDUP_REMOVED lines=9> */
.L_x_130:
        /* <DEDUP_REMOVED lines=9> */
.L_x_132:
        /* <DEDUP_REMOVED lines=9> */
.L_x_134:
        /* <DEDUP_REMOVED lines=9> */
.L_x_136:
        /* <DEDUP_REMOVED lines=9> */
.L_x_138:
        /* <DEDUP_REMOVED lines=9> */
.L_x_140:
        /* <DEDUP_REMOVED lines=9> */
.L_x_142:
        /* <DEDUP_REMOVED lines=9> */
.L_x_144:
        /* <DEDUP_REMOVED lines=9> */
.L_x_146:
        /* <DEDUP_REMOVED lines=9> */
.L_x_148:
        /* <DEDUP_REMOVED lines=9> */
.L_x_150:
[----:B------:R-:W-:-:S04]  /*2ca0*/  UIADD3 UR6, UPT, UPT, UR6, 0x1, URZ ;  /* 0x0000000106067890 */ /* 0x000fc8000fffe0ff */
[----:B------:R-:W-:-:S04]  /*2cb0*/  UISETP.NE.AND UP0, UPT, UR6, 0xe, UPT ;  /* 0x0000000e0600788c */ /* 0x000fc8000bf05270 */
[----:B------:R-:W-:Y:S02]  /*2cc0*/  USEL UR5, URZ, 0x1, UP0 ;  /* 0x00000001ff057887 */ /* 0x000fe40008000000 */
[----:B------:R-:W-:-:S04]  /*2cd0*/  USEL UR6, UR6, URZ, UP0 ;  /* 0x000000ff06067287 */ /* 0x000fc80008000000 */
[----:B------:R-:W-:Y:S01]  /*2ce0*/  ULEA UR6, UR6, UR4, 0x3 ;  /* 0x0000000406067291 */ /* 0x000fe2000f8e18ff */
[----:B-1----:R-:W-:-:S04]  /*2cf0*/  LOP3.LUT R2, R0, UR5, RZ, 0x3c, !PT ;  /* 0x0000000500027c12 */ /* 0x002fc8000f8e3cff */
[----:B------:R-:W-:Y:S01]  /*2d00*/  SHF.L.U32 R2, R2, 0x1f, RZ ;  /* 0x0000001f02027819 */ /* 0x000fe200000006ff */
[----:B------:R-:W-:-:S07]  /*2d10*/  IMAD.U32 R0, RZ, RZ, UR6 ;  /* 0x00000006ff007e24 */ /* 0x000fce000f8e00ff */
.L_x_50:
[----:B-1----:R1:W2:Y:S02]  /*2d20*/  SYNCS.PHASECHK.TRANS64.TRYWAIT P0, [R0+URZ], R2 ;  /* 0x00000002000075a7 */ /* 0x0022a400080011ff */
[----:B--2---:R-:W-:Y:S05]  /*2d30*/  @!P0 NANOSLEEP.SYNCS 0x989680 ;  /* 0x009896800000895d */ /* 0x004fea0003900000 */
[----:B------:R-:W2:Y:S02]  /*2d40*/  @!P0 SYNCS.PHASECHK.TRANS64 P0, [R0+URZ], R2 ;  /* 0x00000002000085a7 */ /* 0x000ea400080010ff */
[----:B--2---:R-:W-:Y:S05]  /*2d50*/  @P0 EXIT ;  /* 0x000000000000094d */ /* 0x004fea0003800000 */
[----:B------:R-:W-:Y:S05]  /*2d60*/  BRA `(.L_x_50) ;  /* 0xfffffffc00ec7947 */ /* 0x000fea000383ffff */
.L_x_18:
[----:B------:R-:W-:-:S04]  /*2d70*/  UISETP.NE.AND UP0, UPT, UR7, URZ, UPT ;  /* 0x000000ff0700728c */ /* 0x000fc8000bf05270 */
[----:B------:R-:W-:-:S09]  /*2d80*/  UISETP.NE.OR UP0, UPT, UR12, 0x1, UP0 ;  /* 0x000000010c00788c */ /* 0x000fd20008705670 */
[----:B------:R-:W-:Y:S05]  /*2d90*/  BRA.U UP0, `(.L_x_51) ;  /* 0x0000000500507547 */ /* 0x000fea000b800000 */
[----:B------:R-:W-:Y:S01]  /*2da0*/  HFMA2 R9, -RZ, RZ, 0, 0 ;  /* 0x00000000ff097431 */ /* 0x000fe200000001ff */
[----:B------:R-:W-:Y:S01]  /*2db0*/  ISETP.NE.AND P2, PT, R14, RZ, PT ;  /* 0x000000ff0e00720c */ /* 0x000fe20003f45270 */
[----:B------:R-:W-:Y:S01]  /*2dc0*/  IMAD.MOV.U32 R10, RZ, RZ, 0x1 ;  /* 0x00000001ff0a7424 */ /* 0x000fe200078e00ff */
[----:B------:R-:W-:Y:S01]  /*2dd0*/  MOV R4, RZ ;  /* 0x000000ff00047202 */ /* 0x000fe20000000f00 */
[----:B------:R-:W-:Y:S01]  /*2de0*/  IMAD.MOV.U32 R12, RZ, RZ, RZ ;  /* 0x000000ffff0c7224 */ /* 0x000fe200078e00ff */
[----:B------:R-:W-:Y:S01]  /*2df0*/  UMOV UR4, 0x400 ;  /* 0x0000040000047882 */ /* 0x000fe20000000000 */
[----:B------:R-:W-:Y:S01]  /*2e00*/  IMAD.MOV.U32 R11, RZ, RZ, RZ ;  /* 0x000000ffff0b7224 */ /* 0x000fe200078e00ff */
[----:B------:R-:W-:Y:S01]  /*2e10*/  ULEA UR7, UR7, UR4, 0x18 ;  /* 0x0000000407077291 */ /* 0x000fe2000f8ec0ff */
[----:B------:R-:W-:-:S11]  /*2e20*/  UMOV UR6, URZ ;  /* 0x000000ff00067c82 */ /* 0x000fd60008000000 */
.L_x_55:
[----:B------:R-:W-:Y:S02]  /*2e30*/  LEA R0, R4, UR7, 0x3 ;  /* 0x0000000704007c11 */ /* 0x000fe4000f8e18ff */
[----:B------:R-:W-:-:S03]  /*2e40*/  SHF.L.U32 R2, R11, 0x1f, RZ ;  /* 0x0000001f0b027819 */ /* 0x000fc600000006ff */
[----:B------:R-:W-:Y:S01]  /*2e50*/  VIADD R3, R0, 0x160 ;  /* 0x0000016000037836 */ /* 0x000fe20000000000 */
[----:B------:R-:W2:Y:S02]  /*2e60*/  SYNCS.PHASECHK.TRANS64.TRYWAIT P0, [R0+URZ+0x150], R2 ;  /* 0x00015002000075a7 */ /* 0x000ea400080011ff */
[----:B--2---:R-:W-:Y:S05]  /*2e70*/  @!P0 BRA `(.L_x_52) ;  /* 0x0000008400b88947 */ /* 0x004fea0003800000 */
.L_x_151:
[----:B------:R-:W-:Y:S01]  /*2e80*/  ULEA UR5, UR6, UR7, 0x3 ;  /* 0x0000000706057291 */ /* 0x000fe2000f8e18ff */
[----:B--2---:R-:W-:Y:S01]  /*2e90*/  PRMT R0, RZ, 0x654, R3 ;  /* 0x00000654ff007816 */ /* 0x004fe20000000003 */
[----:B------:R-:W-:Y:S01]  /*2ea0*/  @!P2 IMAD.MOV.U32 R5, RZ, RZ, 0x10 ;  /* 0x00000010ff05a424 */ /* 0x000fe200078e00ff */
[----:B------:R-:W-:Y:S01]  /*2eb0*/  SHF.L.U32 R2, R10, 0x1f, RZ ;  /* 0x0000001f0a027819 */ /* 0x000fe200000006ff */
[----:B------:R-:W-:Y:S01]  /*2ec0*/  UIADD3 UR4, UPT, UPT, UR5, 0x110, URZ ;  /* 0x0000011005047890 */ /* 0x000fe2000fffe0ff */
[----:B------:R2:W-:Y:S04]  /*2ed0*/  SYNCS.ARRIVE.TRANS64.RED.A1T0 RZ, [R0+URZ], RZ ;  /* 0x000000ff00ff79a7 */ /* 0x0005e800081004ff */
[----:B------:R-:W3:Y:S01]  /*2ee0*/  SYNCS.PHASECHK.TRANS64.TRYWAIT P0, [UR5+0x120], R2 ;  /* 0x00012002ff0075a7 */ /* 0x000ee20008001105 */
[----:B--2---:R-:W-:-:S05]  /*2ef0*/  IMAD.U32 R0, RZ, RZ, UR4 ;  /* 0x00000004ff007e24 */ /* 0x004fca000f8e00ff */
[----:B------:R-:W-:Y:S01]  /*2f00*/  PRMT R0, R14, 0x654, R0 ;  /* 0x000006540e007816 */ /* 0x000fe20000000000 */
[----:B---3--:R-:W-:Y:S06]  /*2f10*/  @!P0 BRA `(.L_x_53) ;  /* 0x0000008400a48947 */ /* 0x008fec0003800000 */
.L_x_153:
[----:B------:R-:W-:Y:S01]  /*2f20*/  ULEA UR4, UR6, UR7, 0x4 ;  /* 0x0000000706047291 */ /* 0x000fe2000f8e20ff */
[----:B------:R-:W-:Y:S01]  /*2f30*/  SEL R13, R0, R13, !P2 ;  /* 0x0000000d000d7207 */ /* 0x000fe20005000000 */
[----:B------:R-:W-:Y:S01]  /*2f40*/  UIADD3 UR5, UPT, UPT, UR5, 0x110, URZ ;  /* 0x0000011005057890 */ /* 0x000fe2000fffe0ff */
[----:B------:R-:W-:Y:S01]  /*2f50*/  LEA R0, R9, UR7, 0x3 ;  /* 0x0000000709007c11 */ /* 0x000fe2000f8e18ff */
[----:B------:R-:W-:Y:S01]  /*2f60*/  UIADD3 UR4, UPT, UPT, UR4, 0x180, URZ ;  /* 0x0000018004047890 */ /* 0x000fe2000fffe0ff */
[----:B--2---:R-:W-:Y:S01]  /*2f70*/  SHF.L.U32 R2, R12, 0x1f, RZ ;  /* 0x0000001f0c027819 */ /* 0x004fe200000006ff */
[----:B------:R2:W-:Y:S01]  /*2f80*/  @!P2 SYNCS.ARRIVE.TRANS64.RED RZ, [R13+URZ], R5 ;  /* 0x000000050dffa9a7 */ /* 0x0005e200080004ff */
[----:B------:R-:W-:Y:S01]  /*2f90*/  UIADD3 UR6, UPT, UPT, UR6, 0x1, URZ ;  /* 0x0000000106067890 */ /* 0x000fe2000fffe0ff */
[----:B------:R-:W-:-:S03]  /*2fa0*/  VIADD R8, R4, 0x1 ;  /* 0x0000000104087836 */ /* 0x000fc60000000000 */
[----:B------:R-:W-:Y:S02]  /*2fb0*/  UISETP.NE.AND UP0, UPT, UR6, 0x2, UPT ;  /* 0x000000020600788c */ /* 0x000fe4000bf05270 */
[----:B------:R-:W-:Y:S06]  /*2fc0*/  UGETNEXTWORKID.BROADCAST [UR4], [UR5] ;  /* 0x00000000040073ca */ /* 0x000fec0008000100 */
[----:B------:R-:W-:Y:S01]  /*2fd0*/  USEL UR4, URZ, 0x1, UP0 ;  /* 0x00000001ff047887 */ /* 0x000fe20008000000 */
[----:B------:R-:W-:Y:S01]  /*2fe0*/  ISETP.NE.AND P0, PT, R8, 0x2, PT ;  /* 0x000000020800780c */ /* 0x000fe20003f05270 */
[----:B------:R-:W-:Y:S01]  /*2ff0*/  USEL UR6, UR6, URZ, UP0 ;  /* 0x000000ff06067287 */ /* 0x000fe20008000000 */
[----:B------:R-:W3:Y:S03]  /*3000*/  SYNCS.PHASECHK.TRANS64.TRYWAIT P1, [R0+URZ+0x110], R2 ;  /* 0x00011002000075a7 */ /* 0x000ee600080211ff */
[----:B------:R-:W-:Y:S01]  /*3010*/  LOP3.LUT R10, R10, UR4, RZ, 0x3c, !PT ;  /* 0x000000040a0a7c12 */ /* 0x000fe2000f8e3cff */
[----:B--23--:R-:W-:Y:S07]  /*3020*/  @!P1 BRA `(.L_x_54) ;  /* 0x0000008400789947 */ /* 0x00cfee0003800000 */
.L_x_154:
[----:B--2---:R-:W-:Y:S01]  /*3030*/  LEA R2, R9, UR7, 0x4 ;  /* 0x0000000709027c11 */ /* 0x004fe2000f8e20ff */
[----:B------:R-:W-:-:S04]  /*3040*/  VIADD R0, R0, 0x120 ;  /* 0x0000012000007836 */ /* 0x000fc80000000000 */
[----:B------:R2:W3:Y:S01]  /*3050*/  LDS.128 R4, [R2+0x180] ;  /* 0x0001800002047984 */ /* 0x0004e20000000c00 */
[----:B------:R-:W-:Y:S01]  /*3060*/  PRMT R0, RZ, 0x654, R0 ;  /* 0x00000654ff007816 */ /* 0x000fe20000000000 */
[----:B------:R-:W-:Y:S01]  /*3070*/  @!PT LDS RZ, [RZ] ;  /* 0x00000000fffff984 */ /* 0x000fe20000000800 */
[----:B------:R-:W-:Y:S01]  /*3080*/  @!PT LDS RZ, [RZ] ;  /* 0x00000000fffff984 */ /* 0x000fe20000000800 */
[----:B------:R-:W-:Y:S01]  /*3090*/  @!PT LDS RZ, [RZ] ;  /* 0x00000000fffff984 */ /* 0x000fe20000000800 */
[----:B------:R-:W-:Y:S01]  /*30a0*/  @!PT LDS RZ, [RZ] ;  /* 0x00000000fffff984 */ /* 0x000fe20000000800 */
[----:B------:R4:W-:Y:S06]  /*30b0*/  MEMBAR.ALL.CTA ;  /* 0x0000000000007992 */ /* 0x0009ec0000008000 */
[----:B----4-:R-:W4:Y:S01]  /*30c0*/  FENCE.VIEW.ASYNC.S ;  /* 0x00000000000073c6 */ /* 0x010f220000000000 */
[----:B--2---:R-:W-:-:S04]  /*30d0*/  SEL R2, RZ, 0x1, P0 ;  /* 0x00000001ff027807 */ /* 0x004fc80000000000 */
[----:B------:R-:W-:Y:S01]  /*30e0*/  LOP3.LUT R11, R11, R2, RZ, 0x3c, !PT ;  /* 0x000000020b0b7212 */ /* 0x000fe200078e3cff */
[----:B----4-:R2:W-:Y:S01]  /*30f0*/  SYNCS.ARRIVE.TRANS64.RED.A1T0 RZ, [R0+URZ], RZ ;  /* 0x000000ff00ff79a7 */ /* 0x0105e200081004ff */
[----:B---3--:R-:W-:Y:S02]  /*3100*/  LOP3.LUT P3, RZ, R6, 0x1, RZ, 0xc0, !PT ;  /* 0x0000000106ff7812 */ /* 0x008fe4000786c0ff */
[----:B------:R-:W-:Y:S01]  /*3110*/  SEL R4, R8, RZ, P0 ;  /* 0x000000ff08047207 */ /* 0x000fe20000000000 */
[----:B--2---:R-:W-:-:S05]  /*3120*/  VIADD R0, R9, 0x1 ;  /* 0x0000000109007836 */ /* 0x004fca0000000000 */
[----:B------:R-:W-:-:S04]  /*3130*/  ISETP.NE.AND P1, PT, R0, 0x2, PT ;  /* 0x000000020000780c */ /* 0x000fc80003f25270 */
[----:B------:R-:W-:Y:S02]  /*3140*/  SEL R3, RZ, 0x1, P1 ;  /* 0x00000001ff037807 */ /* 0x000fe40000800000 */
[----:B------:R-:W-:Y:S02]  /*3150*/  SEL R9, R0, RZ, P1 ;  /* 0x000000ff00097207 */ /* 0x000fe40000800000 */
[----:B------:R-:W-:Y:S01]  /*3160*/  LOP3.LUT R12, R12, R3, RZ, 0x3c, !PT ;  /* 0x000000030c0c7212 */ /* 0x000fe200078e3cff */
[----:B------:R-:W-:Y:S06]  /*3170*/  @P3 BRA `(.L_x_55) ;  /* 0xfffffffc002c3947 */ /* 0x000fec000383ffff */
[----:B------:R-:W-:Y:S01]  /*3180*/  ULEA UR5, UR6, UR7, 0x3 ;  /* 0x0000000706057291 */ /* 0x000fe2000f8e18ff */
[----:B------:R-:W-:-:S08]  /*3190*/  SHF.L.U32 R0, R10, 0x1f, RZ ;  /* 0x0000001f0a007819 */ /* 0x000fd000000006ff */
[----:B------:R-:W2:Y:S02]  /*31a0*/  SYNCS.PHASECHK.TRANS64 P0, [UR5+0x120], R0 ;  /* 0x00012000ff0075a7 */ /* 0x000ea40008001005 */
[----:B--2---:R-:W-:Y:S05]  /*31b0*/  @P0 BRA `(.L_x_56) ;  /* 0x0000000000080947 */ /* 0x004fea0003800000 */
[----:B------:R-:W2:Y:S02]  /*31c0*/  SYNCS.PHASECHK.TRANS64.TRYWAIT P0, [UR5+0x120], R0 ;  /* 0x00012000ff0075a7 */ /* 0x000ea40008001105 */
[----:B--2---:R-:W-:Y:S05]  /*31d0*/  @!P0 BRA `(.L_x_57) ;  /* 0x0000008400208947 */ /* 0x004fea0003800000 */
.L_x_56:
[----:B------:R-:W-:-:S04]  /*31e0*/  UIADD3 UR4, UPT, UPT, UR6, 0x1, URZ ;  /* 0x0000000106047890 */ /* 0x000fc8000fffe0ff */
[----:B------:R-:W-:-:S04]  /*31f0*/  UISETP.NE.AND UP0, UPT, UR4, 0x2, UPT ;  /* 0x000000020400788c */ /* 0x000fc8000bf05270 */
[----:B------:R-:W-:Y:S02]  /*3200*/  USEL UR8, URZ, 0x1, UP0 ;  /* 0x00000001ff087887 */ /* 0x000fe40008000000 */
[----:B------:R-:W-:-:S04]  /*3210*/  USEL UR4, UR4, URZ, UP0 ;  /* 0x000000ff04047287 */ /* 0x000fc80008000000 */
[----:B------:R-:W-:Y:S01]  /*3220*/  ULEA UR4, UR4, UR7, 0x3 ;  /* 0x0000000704047291 */ /* 0x000fe2000f8e18ff */
[----:B--2---:R-:W-:-:S04]  /*3230*/  LOP3.LUT R2, R10, UR8, RZ, 0x3c, !PT ;  /* 0x000000080a027c12 */ /* 0x004fc8000f8e3cff */
[----:B------:R-:W-:-:S04]  /*3240*/  SHF.L.U32 R0, R2, 0x1f, RZ ;  /* 0x0000001f02007819 */ /* 0x000fc800000006ff */
[----:B------:R-:W2:Y:S02]  /*3250*/  SYNCS.PHASECHK.TRANS64 P0, [UR4+0x120], R0 ;  /* 0x00012000ff0075a7 */ /* 0x000ea40008001004 */
[----:B-12---:R-:W-:Y:S05]  /*3260*/  @P0 EXIT ;  /* 0x000000000000094d */ /* 0x006fea0003800000 */
[----:B------:R-:W-:Y:S02]  /*3270*/  SHF.L.U32 R2, R2, 0x1f, RZ ;  /* 0x0000001f02027819 */ /* 0x000fe400000006ff */
[----:B------:R-:W-:-:S07]  /*3280*/  MOV R0, UR4 ;  /* 0x0000000400007c02 */ /* 0x000fce0008000f00 */
.L_x_58:
[----:B-1----:R1:W2:Y:S02]  /*3290*/  SYNCS.PHASECHK.TRANS64.TRYWAIT P0, [R0+URZ+0x120], R2 ;  /* 0x00012002000075a7 */ /* 0x0022a400080011ff */
[----:B--2---:R-:W-:Y:S05]  /*32a0*/  @!P0 NANOSLEEP.SYNCS 0x989680 ;  /* 0x009896800000895d */ /* 0x004fea0003900000 */
[----:B------:R-:W2:Y:S02]  /*32b0*/  @!P0 SYNCS.PHASECHK.TRANS64 P0, [R0+URZ+0x120], R2 ;  /* 0x00012002000085a7 */ /* 0x000ea400080010ff */
[----:B--2---:R-:W-:Y:S05]  /*32c0*/  @P0 EXIT ;  /* 0x000000000000094d */ /* 0x004fea0003800000 */
[----:B------:R-:W-:Y:S05]  /*32d0*/  BRA `(.L_x_58) ;  /* 0xfffffffc00ec7947 */ /* 0x000fea000383ffff */
.L_x_51:
[----:B------:R-:W-:-:S09]  /*32e0*/  UISETP.NE.AND UP0, UPT, UR12, URZ, UPT ;  /* 0x000000ff0c00728c */ /* 0x000fd2000bf05270 */
[----:B------:R-:W-:Y:S05]  /*32f0*/  BRA.U UP0, `(.L_x_59) ;  /* 0x0000000d001c7547 */ /* 0x000fea000b800000 */
[----:B------:R-:W-:Y:S01]  /*3300*/  UMOV UR4, 0x40 ;  /* 0x0000004000047882 */ /* 0x000fe20000000000 */
[----:B------:R-:W-:Y:S01]  /*3310*/  NOP ;  /* 0x0000000000007918 */ /* 0x000fe20000000000 */
[----:B------:R-:W-:Y:S01]  /*3320*/  ULEA UR4, UR7, UR4, 0x18 ;  /* 0x0000000407047291 */ /* 0x000fe2000f8ec0ff */
[----:B------:R-:W-:Y:S02]  /*3330*/  UMOV UR5, 0x400 ;  /* 0x0000040000057882 */ /* 0x000fe40000000000 */
[----:B------:R-:W-:-:S06]  /*3340*/  ULEA UR7, UR7, UR5, 0x18 ;  /* 0x0000000507077291 */ /* 0x000fcc000f8ec0ff */
[----:B------:R-:W2:Y:S02]  /*3350*/  LDS.U8 R0, [UR4+0x1c] ;  /* 0x00001c04ff007984 */ /* 0x000ea40008000000 */
[----:B--2---:R-:W-:-:S13]  /*3360*/  ISETP.NE.AND P0, PT, R0, RZ, PT ;  /* 0x000000ff0000720c */ /* 0x004fda0003f05270 */
[----:B------:R-:W-:Y:S05]  /*3370*/  @P0 BRA `(.L_x_60) ;  /* 0x0000000000580947 */ /* 0x000fea0003800000 */
[----:B------:R-:W-:-:S13]  /*3380*/  ELECT P0, URZ, PT ;  /* 0x0000000000ff782f */ /* 0x000fda0003800000 */
[----:B------:R-:W-:Y:S05]  /*3390*/  @!P0 BRA `(.L_x_61) ;  /* 0x0000000000608947 */ /* 0x000fea0003800000 */
[----:B------:R-:W-:Y:S01]  /*33a0*/  UMOV UR5, 0x10 ;  /* 0x0000001000057882 */ /* 0x000fe20000000000 */
[----:B------:R-:W-:Y:S01]  /*33b0*/  HFMA2 R2, -RZ, RZ, 0, 5.9604644775390625e-08 ;  /* 0x00000001ff027431 */ /* 0x000fe200000001ff */
[----:B------:R-:W-:-:S03]  /*33c0*/  MOV R3, 0xffff ;  /* 0x0000ffff00037802 */ /* 0x000fc60000000f00 */
[----:B------:R-:W-:Y:S04]  /*33d0*/  DEPBAR.LE SB2, 0x36 ;  /* 0x0000ad800000791a */ /* 0x000fe80000000000 */
[----:B------:R-:W2:Y:S02]  /*33e0*/  UTCATOMSWS.FIND_AND_SET.ALIGN UP0, UR5, UR5 ;  /* 0x00000005000575e3 */ /* 0x000ea40008000800 */
[----:B--2---:R-:W-:Y:S01]  /*33f0*/  MOV R0, UR5 ;  /* 0x0000000500007c02 */ /* 0x004fe20008000f00 */
[----:B------:R-:W-:Y:S06]  /*3400*/  BRA.U UP0, `(.L_x_62) ;  /* 0x0000000100187547 */ /* 0x000fec000b800000 */
.L_x_63:
[----:B------:R-:W-:Y:S05]  /*3410*/  NANOSLEEP 0x64 ;  /* 0x000000640000795d */ /* 0x000fea0003800000 */
[----:B------:R-:W-:-:S05]  /*3420*/  UMOV UR5, 0x10 ;  /* 0x0000001000057882 */ /* 0x000fca0000000000 */
[----:B------:R-:W-:Y:S04]  /*3430*/  DEPBAR.LE SB2, 0x36 ;  /* 0x0000ad800000791a */ /* 0x000fe80000000000 */
[----:B------:R-:W2:Y:S02]  /*3440*/  UTCATOMSWS.FIND_AND_SET.ALIGN UP0, UR5, UR5 ;  /* 0x00000005000575e3 */ /* 0x000ea40008000800 */
[----:B--2---:R-:W-:Y:S01]  /*3450*/  MOV R0, UR5 ;  /* 0x0000000500007c02 */ /* 0x004fe20008000f00 */
[----:B------:R-:W-:Y:S05]  /*3460*/  BRA.U !UP0, `(.L_x_63) ;  /* 0xfffffffd08e87547 */ /* 0x000fea000b83ffff */
.L_x_62:
[-C--:B------:R-:W-:Y:S02]  /*3470*/  SHF.L.U32 R3, R3, R0.reuse, RZ ;  /* 0x0000000003037219 */ /* 0x080fe400000006ff */
[----:B------:R-:W-:Y:S01]  /*3480*/  SHF.L.U32 R2, R2, R0, RZ ;  /* 0x0000000002027219 */ /* 0x000fe200000006ff */
[----:B------:R-:W-:Y:S02]  /*3490*/  IMAD.SHL.U32 R0, R0, 0x20, RZ ;  /* 0x0000002000007824 */ /* 0x000fe400078e00ff */
[----:B------:R2:W-:Y:S04]  /*34a0*/  ATOMS.OR RZ, [UR4+0x14], R3 ;  /* 0x00001403ffff798c */ /* 0x0005e8000b000004 */
[----:B------:R2:W-:Y:S04]  /*34b0*/  ATOMS.OR RZ, [UR4+0x18], R2 ;  /* 0x00001802ffff798c */ /* 0x0005e8000b000004 */
[----:B------:R2:W-:Y:S01]  /*34c0*/  STS [UR7+0x1a0], R0 ;  /* 0x0001a000ff007988 */ /* 0x0005e20008000807 */
[----:B------:R-:W-:Y:S05]  /*34d0*/  BRA `(.L_x_61) ;  /* 0x0000000000107947 */ /* 0x000fea0003800000 */
.L_x_60:
[----:B------:R-:W-:Y:S02]  /*34e0*/  MOV R0, 0xffffffff ;  /* 0xffffffff00007802 */ /* 0x000fe40000000f00 */
[----:B------:R-:W-:-:S03]  /*34f0*/  MOV R2, 0x3520 ;  /* 0x0000352000027802 */ /* 0x000fc60000000f00 */
[----:B------:R2:W-:Y:S04]  /*3500*/  STS [UR7+0x1a0], R0 ;  /* 0x0001a000ff007988 */ /* 0x0005e80008000807 */
[----:B-12--5:R-:W-:Y:S05]  /*3510*/  CALL.REL.NOINC `($__internal_1_$__cuda_sm10x_tcgen05_guardrail_trap_phase_invalid_during_alloc) ;  /* 0x0000008400847944 */ /* 0x026fea0003c00000 */
.L_x_61:
[----:B------:R-:W-:Y:S05]  /*3520*/  WARPSYNC.ALL ;  /* 0x0000000000007948 */ /* 0x000fea0003800000 */
[----:B------:R-:W3:Y:S01]  /*3530*/  S2UR UR9, SR_CgaCtaId ;  /* 0x00000000000979c3 */ /* 0x000ee20000008800 */
[----:B------:R-:W-:Y:S01]  /*3540*/  UMOV UR4, 0x400 ;  /* 0x0000040000047882 */ /* 0x000fe20000000000 */
[----:B------:R-:W-:-:S06]  /*3550*/  NOP ;  /* 0x0000000000007918 */ /* 0x000fcc0000000000 */
[----:B------:R-:W-:Y:S06]  /*3560*/  BAR.ARV 0x6, 0xa0 ;  /* 0x0182800000007b1d */ /* 0x000fec0000002000 */
[----:B------:R-:W4:Y:S01]  /*3570*/  LDCU UR5, c[0x0][0x38c] ;  /* 0x00007180ff0577ac */ /* 0x000f220008000800 */
[----:B------:R-:W-:Y:S02]  /*3580*/  HFMA2 R12, -RZ, RZ, 0, 0 ;  /* 0x00000000ff0c7431 */ /* 0x000fe400000001ff */
[----:B------:R-:W-:Y:S02]  /*3590*/  IMAD.MOV.U32 R7, RZ, RZ, 0x1 ;  /* 0x00000001ff077424 */ /* 0x000fe400078e00ff */
[----:B--2---:R-:W-:Y:S01]  /*35a0*/  IMAD.MOV.U32 R2, RZ, RZ, RZ ;  /* 0x000000ffff027224 */ /* 0x004fe200078e00ff */
[----:B------:R-:W-:Y:S01]  /*35b0*/  UMOV UR11, URZ ;  /* 0x000000ff000b7c82 */ /* 0x000fe20008000000 */
[----:B------:R-:W-:Y:S01]  /*35c0*/  UMOV UR18, URZ ;  /* 0x000000ff00127c82 */ /* 0x000fe20008000000 */
[----:B------:R-:W-:Y:S01]  /*35d0*/  UMOV UR20, 0x0 ;  /* 0x0000000000147882 */ /* 0x000fe20000000000 */
[----:B------:R-:W-:Y:S01]  /*35e0*/  UMOV UR21, 0x82c0490 ;  /* 0x082c049000157882 */ /* 0x000fe20000000000 */
[----:B---3--:R-:W-:Y:S01]  /*35f0*/  ULEA UR9, UR9, UR4, 0x18 ;  /* 0x0000000409097291 */ /* 0x008fe2000f8ec0ff */
[----:B------:R-:W2:Y:S03]  /*3600*/  LDCU UR4, c[0x0][0x38c] ;  /* 0x00007180ff0477ac */ /* 0x000ea60008000800 */
[----:B------:R-:W-:-:S02]  /*3610*/  UIADD3 UR10, UPT, UPT, UR9, 0x16300, URZ ;  /* 0x00016300090a7890 */ /* 0x000fc4000fffe0ff */
[----:B----4-:R-:W-:-:S03]  /*3620*/  UISETP.GE.AND UP4, UPT, UR5, 0x1, UPT ;  /* 0x000000010500788c */ /* 0x010fc6000bf86270 */
[----:B------:R-:W3:Y:S01]  /*3630*/  LDS R0, [UR9+0x1a0] ;  /* 0x0001a009ff007984 */ /* 0x000ee20008000800 */
[----:B------:R-:W-:-:S04]  /*3640*/  USHF.R.U32.HI UR10, URZ, 0x4, UR10 ;  /* 0x00000004ff0a7899 */ /* 0x000fc8000801160a */
[----:B------:R-:W-:-:S04]  /*3650*/  ULOP3.LUT UR10, UR10, 0x3fff, URZ, 0xc0, !UPT ;  /* 0x00003fff0a0a7892 */ /* 0x000fc8000f8ec0ff */
[----:B------:R-:W-:Y:S02]  /*3660*/  ULOP3.LUT UR10, UR10, 0x10000, URZ, 0xfc, !UPT ;  /* 0x000100000a0a7892 */ /* 0x000fe4000f8efcff */
[----:B--2---:R-:W-:-:S04]  /*3670*/  UIADD3 UR4, UPT, UPT, UR4, 0xf, URZ ;  /* 0x0000000f04047890 */ /* 0x004fc8000fffe0ff */
[----:B------:R-:W-:-:S04]  /*3680*/  USHF.R.S32.HI UR8, URZ, 0x1f, UR4 ;  /* 0x0000001fff087899 */ /* 0x000fc80008011404 */
[----:B------:R-:W-:Y:S02]  /*3690*/  ULEA.HI UR8, UR8, UR4, URZ, 0x4 ;  /* 0x0000000408087291 */ /* 0x000fe4000f8f20ff */
[----:B------:R-:W-:Y:S02]  /*36a0*/  UIADD3 UR4, UPT, UPT, UR9, 0x24300, URZ ;  /* 0x0002430009047890 */ /* 0x000fe4000fffe0ff */
[----:B------:R-:W-:Y:S02]  /*36b0*/  USHF.R.S32.HI UR8, URZ, 0x4, UR8 ;  /* 0x00000004ff087899 */ /* 0x000fe40008011408 */
[----:B------:R-:W-:Y:S02]  /*36c0*/  USHF.R.U32.HI UR4, URZ, 0x4, UR4 ;  /* 0x00000004ff047899 */ /* 0x000fe40008011604 */
[----:B------:R-:W-:Y:S02]  /*36d0*/  UISETP.LT.AND UP0, UPT, UR8, 0x1, UPT ;  /* 0x000000010800788c */ /* 0x000fe4000bf01270 */
[----:B------:R-:W-:-:S02]  /*36e0*/  ULOP3.LUT UR4, UR4, 0x3fff, URZ, 0xc0, !UPT ;  /* 0x00003fff04047892 */ /* 0x000fc4000f8ec0ff */
[----:B------:R-:W-:Y:S02]  /*36f0*/  USEL UR15, UR8, 0x1, !UP0 ;  /* 0x00000001080f7887 */ /* 0x000fe4000c000000 */
[----:B------:R-:W-:Y:S02]  /*3700*/  ULOP3.LUT UR4, UR4, 0x10000, URZ, 0xfc, !UPT ;  /* 0x0001000004047892 */ /* 0x000fe4000f8efcff */
[----:B------:R-:W-:Y:S01]  /*3710*/  UIADD3 UR15, UPT, UPT, -UR15, URZ, URZ ;  /* 0x000000ff0f0f7290 */ /* 0x000fe2000fffe1ff */
[----:B---3--:R-:W-:Y:S02]  /*3720*/  R2UR UR12, R0 ;  /* 0x00000000000c72ca */ /* 0x008fe400000e0000 */
[----:B------:R-:W-:-:S13]  /*3730*/  MOV R0, RZ ;  /* 0x000000ff00007202 */ /* 0x000fda0000000f00 */
.L_x_70:
[----:B------:R-:W-:Y:S02]  /*3740*/  LEA R3, R2, UR9, 0x3 ;  /* 0x0000000902037c11 */ /* 0x000fe4000f8e18ff */
[----:B------:R-:W-:Y:S02]  /*3750*/  SHF.L.U32 R4, R12, 0x1f, RZ ;  /* 0x0000001f0c047819 */ /* 0x000fe400000006ff */
[----:B------:R-:W-:Y:S01]  /*3760*/  PLOP3.LUT P0, PT, PT, PT, UP4, 0x80, 0x8 ;  /* 0x000000000008781c */ /* 0x000fe20003f0f048 */
[----:B------:R-:W-:Y:S01]  /*3770*/  VIADD R5, R3, 0x120 ;  /* 0x0000012003057836 */ /* 0x000fe20000000000 */
[----:B--2---:R-:W2:Y:S02]  /*3780*/  SYNCS.PHASECHK.TRANS64.TRYWAIT P1, [R3+URZ+0x110], R4 ;  /* 0x00011004030075a7 */ /* 0x004ea400080211ff */
[----:B--2---:R-:W-:Y:S09]  /*3790*/  @!P1 BRA `(.L_x_64) ;  /* 0x0000007c00c89947 */ /* 0x004ff20003800000 */
.L_x_156:
[----:B------:R-:W-:Y:S01]  /*37a0*/  LEA R6, R2, UR9, 0x4 ;  /* 0x0000000902067c11 */ /* 0x000fe2000f8e20ff */
[----:B------:R-:W-:Y:S01]  /*37b0*/  @UP4 ULEA UR5, UR18, UR9, 0x3 ;  /* 0x0000000912054291 */ /* 0x000fe2000f8e18ff */
[----:B------:R-:W-:Y:S01]  /*37c0*/  PLOP3.LUT P1, PT, PT, PT, PT, 0x80, 0x8 ;  /* 0x000000000008781c */ /* 0x000fe20003f2f070 */
[----:B------:R-:W-:Y:S01]  /*37d0*/  ULEA UR14, UR11, UR9, 0x3 ;  /* 0x000000090b0e7291 */ /* 0x000fe2000f8e18ff */
[----:B------:R-:W-:Y:S01]  /*37e0*/  PRMT R5, RZ, 0x654, R5 ;  /* 0x00000654ff057816 */ /* 0x000fe20000000005 */
[----:B------:R3:W4:Y:S01]  /*37f0*/  LDS.128 R8, [R6+0x180] ;  /* 0x0001800006087984 */ /* 0x0007220000000c00 */
[----:B--2---:R-:W-:Y:S02]  /*3800*/  @P0 SHF.L.U32 R4, R0, 0x1f, RZ ;  /* 0x0000001f00040819 */ /* 0x004fe400000006ff */
[----:B------:R-:W-:Y:S01]  /*3810*/  SHF.L.U32 R3, R7, 0x1f, RZ ;  /* 0x0000001f07037819 */ /* 0x000fe200000006ff */
[----:B------:R-:W-:Y:S01]  /*3820*/  @!PT LDS RZ, [RZ] ;  /* 0x00000000fffff984 */ /* 0x000fe20000000800 */
[----:B------:R-:W-:Y:S01]  /*3830*/  @!PT LDS RZ, [RZ] ;  /* 0x00000000fffff984 */ /* 0x000fe20000000800 */
[----:B------:R-:W-:Y:S01]  /*3840*/  @!PT LDS RZ, [RZ] ;  /* 0x00000000fffff984 */ /* 0x000fe20000000800 */
[----:B------:R-:W-:Y:S01]  /*3850*/  @!PT LDS RZ, [RZ] ;  /* 0x00000000fffff984 */ /* 0x000fe20000000800 */
[----:B------:R2:W-:Y:S06]  /*3860*/  MEMBAR.ALL.CTA ;  /* 0x0000000000007992 */ /* 0x0005ec0000008000 */
[----:B--2---:R-:W2:Y:S02]  /*3870*/  FENCE.VIEW.ASYNC.S ;  /* 0x00000000000073c6 */ /* 0x004ea40000000000 */
[----:B--2---:R3:W-:Y:S01]  /*3880*/  SYNCS.ARRIVE.TRANS64.RED.A1T0 RZ, [R5+URZ], RZ ;  /* 0x000000ff05ff79a7 */ /* 0x0047e200081004ff */
[----:B------:R3:W2:Y:S01]  /*3890*/  @P0 SYNCS.PHASECHK.TRANS64.TRYWAIT P1, [UR5], R4 ;  /* 0x00000004ff0005a7 */ /* 0x0006a20008021105 */
[----:B------:R-:W1:Y:S02]  /*38a0*/  SYNCS.PHASECHK.TRANS64.TRYWAIT P0, [UR14+0x140], R3 ;  /* 0x00014003ff0075a7 */ /* 0x000e64000800110e */
[----:B-1234-:R-:W-:Y:S05]  /*38b0*/  @!P0 BRA `(.L_x_65) ;  /* 0x0000007c00948947 */ /* 0x01efea0003800000 */
.L_x_158:
[----:B-1----:R-:W-:Y:S01]  /*38c0*/  IADD3 R4, PT, PT, R2, 0x1, RZ ;  /* 0x0000000102047810 */ /* 0x002fe20007ffe0ff */
[----:B------:R-:W-:Y:S06]  /*38d0*/  BRA.U !UP4, `(.L_x_66) ;  /* 0x000000010c887547 */ /* 0x000fec000b800000 */
[----:B------:R-:W-:Y:S02]  /*38e0*/  UIMAD UR13, UR11, 0xb0, UR12 ;  /* 0x000000b00b0d78a4 */ /* 0x000fe4000f8e020c */
[----:B------:R-:W-:Y:S01]  /*38f0*/  UPLOP3.LUT UP2, UPT, UPT, UPT, UPT, 0x40, 0x4 ;  /* 0x000000000004789c */ /* 0x000fe20003f4e870 */
[----:B------:R-:W-:Y:S01]  /*3900*/  UMOV UR17, UR15 ;  /* 0x0000000f00117c82 */ /* 0x000fe20008000000 */
[----:B------:R-:W-:Y:S01]  /*3910*/  UMOV UR16, UR8 ;  /* 0x0000000800107c82 */ /* 0x000fe20008000000 */
[----:B------:R-:W-:-:S08]  /*3920*/  UMOV UR5, UR18 ;  /* 0x0000001200057c82 */ /* 0x000fd00008000000 */
.L_x_69:
[----:B------:R-:W-:Y:S02]  /*3930*/  UIADD3 UR17, UPT, UPT, UR17, 0x1, URZ ;  /* 0x0000000111117890 */ /* 0x000fe4000fffe0ff */
[----:B-1----:R-:W-:Y:S02]  /*3940*/  ULEA UR7, UR5, UR9, 0x3 ;  /* 0x0000000905077291 */ /* 0x002fe4000f8e18ff */
[----:B------:R-:W-:Y:S01]  /*3950*/  UISETP.NE.AND UP3, UPT, UR17, URZ, UPT ;  /* 0x000000ff1100728c */ /* 0x000fe2000bf65270 */
[----:B--2---:R-:W-:Y:S10]  /*3960*/  @P1 BRA `(.L_x_67) ;  /* 0x00000000000c1947 */ /* 0x004ff40003800000 */
[----:B------:R-:W-:Y:S04]  /*3970*/  SHF.L.U32 R3, R0, 0x1f, RZ ;  /* 0x0000001f00037819 */ /* 0x000fe800000006ff */
[----:B------:R-:W1:Y:S02]  /*3980*/  SYNCS.PHASECHK.TRANS64.TRYWAIT P0, [UR7], R3 ;  /* 0x00000003ff0075a7 */ /* 0x000e640008001107 */
[----:B-1----:R-:W-:Y:S05]  /*3990*/  @!P0 BRA `(.L_x_68) ;  /* 0x0000007c00748947 */ /* 0x002fea0003800000 */
.L_x_67:
[----:B------:R-:W-:Y:S01]  /*39a0*/  UISETP.NE.AND UP0, UPT, UR16, 0x1, UPT ;  /* 0x000000011000788c */ /* 0x000fe2000bf05270 */
[----:B------:R-:W-:Y:S01]  /*39b0*/  PLOP3.LUT P1, PT, PT, PT, PT, 0x80, 0x8 ;  /* 0x000000000008781c */ /* 0x000fe20003f2f070 */
[----:B------:R-:W-:Y:S02]  /*39c0*/  UIADD3 UR18, UPT, UPT, UR5, 0x1, URZ ;  /* 0x0000000105127890 */ /* 0x000fe4000fffe0ff */
[----:B------:R-:W-:Y:S02]  /*39d0*/  ULEA UR22, UR5, UR10, 0x8 ;  /* 0x0000000a05167291 */ /* 0x000fe4000f8e40ff */
[----:B------:R-:W-:Y:S01]  /*39e0*/  UISETP.NE.AND UP1, UPT, UR18, 0xe, UPT ;  /* 0x0000000e1200788c */ /* 0x000fe2000bf25270 */
[----:B------:R-:W-:Y:S01]  /*39f0*/  PLOP3.LUT P0, PT, PT, PT, UP0, 0x80, 0x8 ;  /* 0x000000000008781c */ /* 0x000fe20003f0f008 */
[----:B------:R-:W-:Y:S02]  /*3a00*/  UIADD3 UR16, UPT, UPT, UR16, -0x1, URZ ;  /* 0xffffffff10107890 */ /* 0x000fe4000fffe0ff */
[----:B------:R-:W-:Y:S02]  /*3a10*/  USEL UR6, URZ, 0x1, UP1 ;  /* 0x00000001ff067887 */ /* 0x000fe40008800000 */
[----:B------:R-:W-:Y:S01]  /*3a20*/  USEL UR18, UR18, URZ, UP1 ;  /* 0x000000ff12127287 */ /* 0x000fe20008800000 */
[----:B------:R-:W-:Y:S03]  /*3a30*/  UMOV UR23, 0xc0004010 ;  /* 0xc000401000177882 */ /* 0x000fe60000000000 */
[----:B------:R-:W-:Y:S01]  /*3a40*/  @UP0 ULEA UR19, UR18, UR9, 0x3 ;  /* 0x0000000912130291 */ /* 0x000fe2000f8e18ff */
[----:B------:R-:W-:Y:S01]  /*3a50*/  LOP3.LUT R0, R0, UR6, RZ, 0x3c, !PT ;  /* 0x0000000600007c12 */ /* 0x000fe2000f8e3cff */
[----:B------:R-:W-:Y:S03]  /*3a60*/  UIMAD UR6, UR5, 0x160, UR4 ;  /* 0x00000160050678a4 */ /* 0x000fe6000f8e0204 */
[----:B-1----:R-:W-:Y:S01]  /*3a70*/  @P0 SHF.L.U32 R2, R0, 0x1f, RZ ;  /* 0x0000001f00020819 */ /* 0x002fe200000006ff */
[----:B------:R-:W-:Y:S03]  /*3a80*/  UMOV UR5, UR18 ;  /* 0x0000001200057c82 */ /* 0x000fe60008000000 */
[----:B------:R1:W2:Y:S01]  /*3a90*/  @P0 SYNCS.PHASECHK.TRANS64.TRYWAIT P1, [UR19], R2 ;  /* 0x00000002ff0005a7 */ /* 0x0002a20008021113 */
[----:B------:R-:W-:Y:S03]  /*3aa0*/  UIADD3 UR19, UPT, UPT, UR7, 0x70, URZ ;  /* 0x0000007007137890 */ /* 0x000fe6000fffe0ff */
[----:B------:R-:W-:Y:S02]  /*3ab0*/  UMOV UR7, 0xc0004010 ;  /* 0xc000401000077882 */ /* 0x000fe40000000000 */
[----:B------:R1:W-:Y:S01]  /*3ac0*/  UTCHMMA gdesc[UR22], gdesc[UR6], tmem[UR13], tmem[UR20], idesc[UR21], UP2 ;  /* 0x00ff1406160075ea */ /* 0x0003e2000900000d */
[----:B------:R-:W-:Y:S03]  /*3ad0*/  UPLOP3.LUT UP2, UPT, UPT, UPT, UPT, 0x80, 0x8 ;  /* 0x000000000008789c */ /* 0x000fe60003f4f070 */
[----:B------:R1:W-:Y:S01]  /*3ae0*/  UTCBAR [UR19], URZ ;  /* 0x000000ff130073e9 */ /* 0x0003e200080000ff */
[----:B------:R-:W-:Y:S07]  /*3af0*/  BRA.U UP3, `(.L_x_69) ;  /* 0xfffffffd038c7547 */ /* 0x000fee000b83ffff */
.L_x_66:
[----:B------:R-:W-:Y:S01]  /*3b00*/  UIADD3 UR11, UPT, UPT, UR11, 0x1, URZ ;  /* 0x000000010b0b7890 */ /* 0x000fe2000fffe0ff */
[----:B------:R-:W-:Y:S01]  /*3b10*/  LOP3.LUT P0, RZ, R10, 0x1, RZ, 0xc0, !PT ;  /* 0x000000010aff7812 */ /* 0x000fe2000780c0ff */
[----:B------:R-:W-:Y:S01]  /*3b20*/  UIADD3 UR14, UPT, UPT, UR14, 0x130, URZ ;  /* 0x000001300e0e7890 */ /* 0x000fe2000fffe0ff */
[----:B--2---:R-:W-:Y:S01]  /*3b30*/  ISETP.NE.AND P1, PT, R4, 0x2, PT ;  /* 0x000000020400780c */ /* 0x004fe20003f25270 */
[----:B------:R-:W-:-:S03]  /*3b40*/  UISETP.NE.AND UP0, UPT, UR11, 0x2, UPT ;  /* 0x000000020b00788c */ /* 0x000fc6000bf05270 */
[----:B-1----:R-:W-:Y:S01]  /*3b50*/  SEL R2, RZ, 0x1, P1 ;  /* 0x00000001ff027807 */ /* 0x002fe20000800000 */
[----:B------:R-:W-:Y:S02]  /*3b60*/  USEL UR5, URZ, 0x1, UP0 ;  /* 0x00000001ff057887 */ /* 0x000fe40008000000 */
[----:B------:R-:W-:Y:S01]  /*3b70*/  USEL UR11, UR11, URZ, UP0 ;  /* 0x000000ff0b0b7287 */ /* 0x000fe20008000000 */
[----:B------:R2:W-:Y:S01]  /*3b80*/  UTCBAR [UR14], URZ ;  /* 0x000000ff0e0073e9 */ /* 0x0005e200080000ff */
[----:B------:R-:W-:Y:S02]  /*3b90*/  LOP3.LUT R12, R12, R2, RZ, 0x3c, !PT ;  /* 0x000000020c0c7212 */ /* 0x000fe400078e3cff */
[----:B------:R-:W-:Y:S02]  /*3ba0*/  LOP3.LUT R7, R7, UR5, RZ, 0x3c, !PT ;  /* 0x0000000507077c12 */ /* 0x000fe4000f8e3cff */
[----:B------:R-:W-:Y:S01]  /*3bb0*/  SEL R2, R4, RZ, P1 ;  /* 0x000000ff04027207 */ /* 0x000fe20000800000 */
[----:B------:R-:W-:Y:S06]  /*3bc0*/  @P0 BRA `(.L_x_70) ;  /* 0xfffffff800dc0947 */ /* 0x000fec000383ffff */
[----:B------:R-:W1:Y:S01]  /*3bd0*/  S2UR UR4, SR_CgaCtaId ;  /* 0x00000000000479c3 */ /* 0x000e620000008800 */
[----:B------:R-:W-:Y:S01]  /*3be0*/  ELECT P0, URZ, PT ;  /* 0x0000000000ff782f */ /* 0x000fe20003800000 */
[----:B------:R-:W-:Y:S01]  /*3bf0*/  IMAD.MOV.U32 R2, RZ, RZ, 0x1 ;  /* 0x00000001ff027424 */ /* 0x000fe200078e00ff */
[----:B------:R-:W-:Y:S01]  /*3c00*/  UIADD3 UR9, UPT, UPT, UR9, 0x140, URZ ;  /* 0x0000014009097890 */ /* 0x000fe2000fffe0ff */
[----:B------:R-:W-:Y:S01]  /*3c10*/  SHF.L.U32 R0, R7, 0x1f, RZ ;  /* 0x0000001f07007819 */ /* 0x000fe200000006ff */
[----:B------:R-:W-:-:S03]  /*3c20*/  UMOV UR5, 0x40 ;  /* 0x0000004000057882 */ /* 0x000fc60000000000 */
[----:B------:R-:W-:Y:S01]  /*3c30*/  UVIRTCOUNT.DEALLOC.SMPOOL 0x80 ;  /* 0x000000800000784c */ /* 0x000fe20000000000 */
[----:B-1----:R-:W-:Y:S02]  /*3c40*/  ULEA UR4, UR4, UR5, 0x18 ;  /* 0x0000000504047291 */ /* 0x002fe4000f8ec0ff */
[----:B------:R-:W-:-:S07]  /*3c50*/  ULEA UR5, UR11, UR9, 0x3 ;  /* 0x000000090b057291 */ /* 0x000fce000f8e18ff */
[----:B------:R1:W-:Y:S02]  /*3c60*/  @P0 STS.U8 [UR4+0x1c], R2 ;  /* 0x00001c02ff000988 */ /* 0x0003e40008000004 */
[----:B------:R-:W3:Y:S02]  /*3c70*/  SYNCS.PHASECHK.TRANS64.TRYWAIT P0, [UR5], R0 ;  /* 0x00000000ff0075a7 */ /* 0x000ee40008001105 */
[----:B-1-3--:R-:W-:Y:S05]  /*3c80*/  @!P0 BRA `(.L_x_71) ;  /* 0x0000007800d08947 */ /* 0x00afea0003800000 */
.L_x_161:
[----:B------:R-:W-:-:S04]  /*3c90*/  UIADD3 UR6, UPT, UPT, UR11, 0x1, URZ ;  /* 0x000000010b067890 */ /* 0x000fc8000fffe0ff */
[----:B------:R-:W-:-:S04]  /*3ca0*/  UISETP.NE.AND UP0, UPT, UR6, 0x2, UPT ;  /* 0x000000020600788c */ /* 0x000fc8000bf05270 */
[----:B------:R-:W-:Y:S02]  /*3cb0*/  USEL UR5, URZ, 0x1, UP0 ;  /* 0x00000001ff057887 */ /* 0x000fe40008000000 */
[----:B------:R-:W-:-:S04]  /*3cc0*/  USEL UR6, UR6, URZ, UP0 ;  /* 0x000000ff06067287 */ /* 0x000fc80008000000 */
[----:B------:R-:W-:Y:S01]  /*3cd0*/  ULEA UR6, UR6, UR9, 0x3 ;  /* 0x0000000906067291 */ /* 0x000fe2000f8e18ff */
[----:B-1----:R-:W-:-:S04]  /*3ce0*/  LOP3.LUT R0, R7, UR5, RZ, 0x3c, !PT ;  /* 0x0000000507007c12 */ /* 0x002fc8000f8e3cff */
[----:B------:R-:W-:-:S04]  /*3cf0*/  SHF.L.U32 R0, R0, 0x1f, RZ ;  /* 0x0000001f00007819 */ /* 0x000fc800000006ff */
[----:B------:R-:W1:Y:S02]  /*3d00*/  SYNCS.PHASECHK.TRANS64.TRYWAIT P0, [UR6], R0 ;  /* 0x00000000ff0075a7 */ /* 0x000e640008001106 */
[----:B-1----:R-:W-:Y:S05]  /*3d10*/  @!P0 BRA `(.L_x_72) ;  /* 0x0000007800c48947 */ /* 0x002fea0003800000 */
.L_x_163:
[----:B------:R-:W-:Y:S01]  /*3d20*/  NOP ;  /* 0x0000000000007918 */ /* 0x000fe20000000000 */
[----:B-1----:R-:W1:Y:S01]  /*3d30*/  LDS R0, [UR4+0x14] ;  /* 0x00001404ff007984 */ /* 0x002e620008000800 */
[----:B------:R-:W-:Y:S01]  /*3d40*/  ULOP3.LUT UR6, UR12, 0xffff, URZ, 0xc0, !UPT ;  /* 0x0000ffff0c067892 */ /* 0x000fe2000f8ec0ff */
[----:B------:R-:W-:Y:S01]  /*3d50*/  UMOV UR8, 0xffff ;  /* 0x0000ffff00087882 */ /* 0x000fe20000000000 */
[----:B------:R-:W-:Y:S02]  /*3d60*/  UMOV UR5, 0x1 ;  /* 0x0000000100057882 */ /* 0x000fe40000000000 */
[----:B------:R-:W-:-:S04]  /*3d70*/  USHF.R.U32.HI UR6, URZ, 0x5, UR6 ;  /* 0x00000005ff067899 */ /* 0x000fc80008011606 */
[----:B------:R-:W-:Y:S02]  /*3d80*/  USHF.L.U32 UR8, UR8, UR6, URZ ;  /* 0x0000000608087299 */ /* 0x000fe400080006ff */
[----:B------:R-:W-:-:S04]  /*3d90*/  USHF.L.U32 UR5, UR5, UR6, URZ ;  /* 0x0000000605057299 */ /* 0x000fc800080006ff */
[----:B-1----:R-:W-:-:S04]  /*3da0*/  LOP3.LUT R0, R0, UR8, RZ, 0xc0, !PT ;  /* 0x0000000800007c12 */ /* 0x002fc8000f8ec0ff */
[----:B------:R-:W-:-:S13]  /*3db0*/  ISETP.NE.AND P0, PT, R0, UR8, PT ;  /* 0x0000000800007c0c */ /* 0x000fda000bf05270 */
[----:B------:R-:W-:Y:S05]  /*3dc0*/  @P0 BRA `(.L_x_73) ;  /* 0x0000000000580947 */ /* 0x000fea0003800000 */
[----:B------:R-:W1:Y:S02]  /*3dd0*/  LDS R0, [UR4+0x18] ;  /* 0x00001804ff007984 */ /* 0x000e640008000800 */
[----:B-1----:R-:W-:-:S04]  /*3de0*/  LOP3.LUT R0, R0, UR5, RZ, 0xc0, !PT ;  /* 0x0000000500007c12 */ /* 0x002fc8000f8ec0ff */
[----:B------:R-:W-:-:S13]  /*3df0*/  ISETP.NE.AND P0, PT, R0, UR5, PT ;  /* 0x0000000500007c0c */ /* 0x000fda000bf05270 */
[----:B------:R-:W-:Y:S05]  /*3e00*/  @P0 BRA `(.L_x_74) ;  /* 0x00000000003c0947 */ /* 0x000fea0003800000 */
[----:B------:R-:W1:Y:S01]  /*3e10*/  S2R R2, SR_LANEID ;  /* 0x0000000000027919 */ /* 0x000e620000000000 */
[----:B------:R-:W-:Y:S01]  /*3e20*/  ULOP3.LUT UR8, URZ, UR8, URZ, 0x33, !UPT ;  /* 0x00000008ff087292 */ /* 0x000fe2000f8e33ff */
[----:B------:R-:W-:Y:S02]  /*3e30*/  VOTEU.ANY UR7, UPT, PT ;  /* 0x0000000000077886 */ /* 0x000fe400038e0100 */
[----:B------:R-:W-:-:S03]  /*3e40*/  UFLO.U32 UR7, UR7 ;  /* 0x00000007000772bd */ /* 0x000fc600080e0000 */
[----:B------:R-:W-:-:S04]  /*3e50*/  IMAD.U32 R0, RZ, RZ, UR8 ;  /* 0x00000008ff007e24 */ /* 0x000fc8000f8e00ff */
[----:B------:R3:W4:Y:S02]  /*3e60*/  REDUX UR6, R0 ;  /* 0x00000000000673c4 */ /* 0x0007240000000000 */
[----:B------:R1:W-:Y:S02]  /*3e70*/  UTCATOMSWS.AND URZ, UR8 ;  /* 0x0000000800ff79e3 */ /* 0x0003e40008000000 */
[----:B-1----:R-:W-:Y:S02]  /*3e80*/  ISETP.EQ.U32.AND P0, PT, R2, UR7, PT ;  /* 0x0000000702007c0c */ /* 0x002fe4000bf02070 */
[----:B---3--:R-:W-:Y:S02]  /*3e90*/  LOP3.LUT R0, RZ, UR5, RZ, 0x33, !PT ;  /* 0x00000005ff007c12 */ /* 0x008fe4000f8e33ff */
[----:B----4-:R-:W-:Y:S02]  /*3ea0*/  MOV R2, UR6 ;  /* 0x0000000600027c02 */ /* 0x010fe40008000f00 */
[----:B------:R-:W1:Y:S07]  /*3eb0*/  REDUX UR5, R0 ;  /* 0x00000000000573c4 */ /* 0x000e6e0000000000 */
[----:B------:R3:W-:Y:S01]  /*3ec0*/  @P0 ATOMS.AND RZ, [UR4+0x14], R2 ;  /* 0x00001402ffff098c */ /* 0x0007e2000a800004 */
[----:B-1----:R-:W-:-:S05]  /*3ed0*/  IMAD.U32 R0, RZ, RZ, UR5 ;  /* 0x00000005ff007e24 */ /* 0x002fca000f8e00ff */
[----:B------:R3:W-:Y:S01]  /*3ee0*/  @P0 ATOMS.AND RZ, [UR4+0x18], R0 ;  /* 0x00001800ffff098c */ /* 0x0007e2000a800004 */
[----:B------:R-:W-:Y:S05]  /*3ef0*/  BRA `(.L_x_75) ;  /* 0x0000000000147947 */ /* 0x000fea0003800000 */
.L_x_74:
[----:B------:R-:W-:Y:S02]  /*3f00*/  MOV R2, 0x3f20 ;  /* 0x00003f2000027802 */ /* 0x000fe40000000f00 */
[----:B--2--5:R-:W-:Y:S05]  /*3f10*/  CALL.REL.NOINC `($__internal_0_$__cuda_sm10x_tcgen05_guardrail_trap_col_being_dealloced_not_returned_by_alloc) ;  /* 0x0000007800f87944 */ /* 0x024fea0003c00000 */
[----:B------:R-:W-:Y:S05]  /*3f20*/  BRA `(.L_x_75) ;  /* 0x0000000000087947 */ /* 0x000fea0003800000 */
.L_x_73:
[----:B------:R-:W-:Y:S02]  /*3f30*/  MOV R2, 0x3f50 ;  /* 0x00003f5000027802 */ /* 0x000fe40000000f00 */
[----:B--2--5:R-:W-:Y:S05]  /*3f40*/  CALL.REL.NOINC `($__internal_2_$__cuda_sm10x_tcgen05_guardrail_trap_unallocated_columns_being_dealloced) ;  /* 0x0000007c00047944 */ /* 0x024fea0003c00000 */
.L_x_75:
[----:B------:R-:W-:Y:S01]  /*3f50*/  NOP ;  /* 0x0000000000007918 */ /* 0x000fe20000000000 */
[----:B--2---:R-:W-:Y:S05]  /*3f60*/  EXIT ;  /* 0x000000000000794d */ /* 0x004fea0003800000 */
.L_x_59:
[----:B------:R-:W-:-:S09]  /*3f70*/  UISETP.NE.OR UP0, UPT, UR12, 0x3, !UP3 ;  /* 0x000000030c00788c */ /* 0x000fd2000df05670 */
[----:B------:R-:W-:Y:S05]  /*3f80*/  BRA.U UP0, `(.L_x_76) ;  /* 0x0000001100247547 */ /* 0x000fea000b800000 */
[----:B------:R-:W2:Y:S01]  /*3f90*/  LDCU.64 UR4, c[0x0][0x888] ;  /* 0x00011100ff0477ac */ /* 0x000ea20008000a00 */
[----:B------:R-:W-:Y:S02]  /*3fa0*/  HFMA2 R10, -RZ, RZ, 0, 0 ;  /* 0x00000000ff0a7431 */ /* 0x000fe400000001ff */
[----:B------:R-:W-:Y:S01]  /*3fb0*/  IMAD.MOV.U32 R9, RZ, RZ, 0x1 ;  /* 0x00000001ff097424 */ /* 0x000fe200078e00ff */
[----:B------:R-:W-:Y:S01]  /*3fc0*/  MOV R11, 0xb000 ;  /* 0x0000b000000b7802 */ /* 0x000fe20000000f00 */
[----:B------:R-:W3:Y:S01]  /*3fd0*/  LDCU UR44, c[0x0][0x370] ;  /* 0x00006e00ff2c77ac */ /* 0x000ee20008000800 */
[----:B------:R-:W-:Y:S01]  /*3fe0*/  IMAD.MOV.U32 R8, RZ, RZ, RZ ;  /* 0x000000ffff087224 */ /* 0x000fe200078e00ff */
[----:B------:R-:W3:Y:S01]  /*3ff0*/  LDCU.128 UR40, c[0x0][0xb10] ;  /* 0x00016200ff2877ac */ /* 0x000ee20008000c00 */
[----:B------:R-:W4:Y:S01]  /*4000*/  LDCU UR39, c[0x0][0x374] ;  /* 0x00006e80ff2777ac */ /* 0x000f220008000800 */
[----:B------:R-:W1:Y:S01]  /*4010*/  LDCU.64 UR30, c[0x0][0x890] ;  /* 0x00011200ff1e77ac */ /* 0x000e620008000a00 */
[----:B--2---:R-:W-:Y:S01]  /*4020*/  UISETP.NE.U32.AND UP0, UPT, UR4, URZ, UPT ;  /* 0x000000ff0400728c */ /* 0x004fe2000bf05070 */
[----:B------:R-:W2:Y:S01]  /*4030*/  LDCU UR21, c[0x0][0xb0c] ;  /* 0x00016180ff1577ac */ /* 0x000ea20008000800 */
[----:B------:R-:W2:Y:S01]  /*4040*/  LDCU UR38, c[0x0][0xb20] ;  /* 0x00016400ff2677ac */ /* 0x000ea20008000800 */
[----:B------:R-:W2:Y:S01]  /*4050*/  LDCU UR4, c[0x0][0xb30] ;  /* 0x00016600ff0477ac */ /* 0x000ea20008000800 */
[----:B---3--:R-:W-:-:S02]  /*4060*/  UIMAD.WIDE.U32 UR10, UR44, UR40, URZ ;  /* 0x000000282c0a72a5 */ /* 0x008fc4000f8e00ff */
[----:B----4-:R-:W-:Y:S02]  /*4070*/  UIMAD.WIDE.U32 UR8, UR39, UR43, URZ ;  /* 0x0000002b270872a5 */ /* 0x010fe4000f8e00ff */
[----:B------:R-:W-:Y:S02]  /*4080*/  UISETP.NE.AND.EX UP6, UPT, UR5, URZ, UPT, UP0 ;  /* 0x000000ff0500728c */ /* 0x000fe4000bfc5300 */
[----:B-1----:R-:W-:Y:S02]  /*4090*/  UISETP.NE.AND UP0, UPT, UR13, 0x1, UPT ;  /* 0x000000010d00788c */ /* 0x002fe4000bf05270 */
[----:B------:R-:W-:Y:S01]  /*40a0*/  UISETP.NE.U32.AND UP0, UPT, UR30, URZ, UPT ;  /* 0x000000ff1e00728c */ /* 0x000fe2000bf05070 */
[----:B------:R-:W-:Y:S01]  /*40b0*/  UMOV UR6, 0x400 ;  /* 0x0000040000067882 */ /* 0x000fe20000000000 */
[----:B------:R-:W-:Y:S01]  /*40c0*/  UMOV UR49, UR11 ;  /* 0x0000000b00317c82 */ /* 0x000fe20008000000 */
[----:B------:R-:W-:Y:S01]  /*40d0*/  UMOV UR8, UR9 ;  /* 0x0000000900087c82 */ /* 0x000fe20008000000 */
[----:B------:R-:W-:-:S02]  /*40e0*/  UISETP.GE.AND UP3, UPT, UR13, 0x1, UPT ;  /* 0x000000010d00788c */ /* 0x000fc4000bf66270 */
[----:B------:R-:W-:Y:S01]  /*40f0*/  UISETP.NE.AND.EX UP5, UPT, UR31, URZ, UPT, UP0 ;  /* 0x000000ff1f00728c */ /* 0x000fe2000bfa5300 */
[----:B------:R-:W1:Y:S01]  /*4100*/  LDCU.64 UR52, c[0x0][0x348] ;  /* 0x00006900ff3477ac */ /* 0x000e620008000a00 */
[----:B------:R-:W-:Y:S01]  /*4110*/  UMOV UR29, URZ ;  /* 0x000000ff001d7c82 */ /* 0x000fe20008000000 */
[----:B------:R-:W-:Y:S01]  /*4120*/  UPLOP3.LUT UP1, UPT, UPT, UPT, UPT, 0x40, 0x4 ;  /* 0x000000000004789c */ /* 0x000fe20003f2e870 */
[----:B------:R-:W3:Y:S01]  /*4130*/  LDCU.64 UR14, c[0x0][0xb28] ;  /* 0x00016500ff0e77ac */ /* 0x000ee20008000a00 */
[----:B------:R-:W-:Y:S02]  /*4140*/  ULEA UR6, UR7, UR6, 0x18 ;  /* 0x0000000607067291 */ /* 0x000fe4000f8ec0ff */
[----:B--2---:R-:W-:Y:S02]  /*4150*/  UISETP.NE.AND UP3, UPT, UR21, 0x1, UPT ;  /* 0x000000011500788c */ /* 0x004fe4000bf65270 */
[----:B------:R-:W-:Y:S02]  /*4160*/  USHF.R.U32.HI UR49, URZ, UR41, UR49 ;  /* 0x00000029ff317299 */ /* 0x000fe40008011631 */
[----:B------:R-:W-:-:S02]  /*4170*/  USHF.R.U32.HI UR48, URZ, UR38, UR8 ;  /* 0x00000026ff307299 */ /* 0x000fc40008011608 */
[----:B------:R-:W-:Y:S02]  /*4180*/  UISETP.NE.AND UP0, UPT, UR42, 0x1, UPT ;  /* 0x000000012a00788c */ /* 0x000fe4000bf05270 */
[----:B------:R-:W-:-:S11]  /*4190*/  UISETP.NE.AND UP4, UPT, UR4, 0x1, UPT ;  /* 0x000000010400788c */ /* 0x000fd6000bf85270 */
.L_x_84:
[----:B------:R-:W-:Y:S02]  /*41a0*/  LEA R2, R8, UR6, 0x3 ;  /* 0x0000000608027c11 */ /* 0x000fe4000f8e18ff */
[----:B------:R-:W-:Y:S02]  /*41b0*/  SHF.L.U32 R0, R10, 0x1f, RZ ;  /* 0x0000001f0a007819 */ /* 0x000fe400000006ff */
[----:B------:R-:W-:Y:S02]  /*41c0*/  LEA R4, R8, UR6, 0x4 ;  /* 0x0000000608047c11 */ /* 0x000fe4000f8e20ff */
[----:B--2---:R-:W2:Y:S02]  /*41d0*/  SYNCS.PHASECHK.TRANS64.TRYWAIT P0, [R2+URZ+0x110], R0 ;  /* 0x00011000020075a7 */ /* 0x004ea400080011ff */
[----:B--2---:R-:W-:Y:S05]  /*41e0*/  @!P0 BRA `(.L_x_77) ;  /* 0x0000007400a88947 */ /* 0x004fea0003800000 */
.L_x_164:
[----:B------:R-:W4:Y:S01]  /*41f0*/  LDS.128 R4, [R4+0x180] ;  /* 0x0001800004047984 */ /* 0x000f220000000c00 */
[----:B------:R-:W-:Y:S01]  /*4200*/  UISETP.GE.AND UP0, UPT, UR13, 0x1, UPT ;  /* 0x000000010d00788c */ /* 0x000fe2000bf06270 */
[----:B------:R-:W-:Y:S01]  /*4210*/  @!PT LDS RZ, [RZ] ;  /* 0x00000000fffff984 */ /* 0x000fe20000000800 */
[----:B------:R-:W-:Y:S01]  /*4220*/  @!PT LDS RZ, [RZ] ;  /* 0x00000000fffff984 */ /* 0x000fe20000000800 */
[----:B------:R-:W-:Y:S01]  /*4230*/  @!PT LDS RZ, [RZ] ;  /* 0x00000000fffff984 */ /* 0x000fe20000000800 */
[----:B------:R-:W-:Y:S01]  /*4240*/  @!PT LDS RZ, [RZ] ;  /* 0x00000000fffff984 */ /* 0x000fe20000000800 */
[----:B------:R1:W-:Y:S06]  /*4250*/  MEMBAR.ALL.CTA ;  /* 0x0000000000007992 */ /* 0x0003ec0000008000 */
[----:B-1----:R-:W1:Y:S01]  /*4260*/  FENCE.VIEW.ASYNC.S ;  /* 0x00000000000073c6 */ /* 0x002e620000000000 */
[----:B----4-:R-:W-:Y:S11]  /*4270*/  LOP3.LUT P0, RZ, R6, 0x1, RZ, 0xc0, !PT ;  /* 0x0000000106ff7812 */ /* 0x010ff6000780c0ff */
[----:B------:R-:W-:Y:S02]  /*4280*/  @!UPT UIADD3 URZ, UPT, UPT, URZ, URZ, URZ ;  /* 0x000000fffffff290 */ /* 0x000fe4000fffe0ff */
[----:B-1----:R-:W-:Y:S01]  /*4290*/  VOTEU.ANY UP3, P0 ;  /* 0x0000000000ff7886 */ /* 0x002fe20000060100 */
[----:B------:R-:W-:Y:S11]  /*42a0*/  PLOP3.LUT P0, PT, PT, PT, UP3, 0x80, 0x8 ;  /* 0x000000000008781c */ /* 0x000ff60003f0f038 */
[----:B------:R-:W-:Y:S02]  /*42b0*/  @!UPT UIADD3 URZ, UPT, UPT, URZ, URZ, URZ ;  /* 0x000000fffffff290 */ /* 0x000fe4000fffe0ff */
[----:B--2---:R-:W-:Y:S02]  /*42c0*/  @P0 SHF.R.U32.HI R0, RZ, 0x10, R5 ;  /* 0x00000010ff000819 */ /* 0x004fe40000011605 */
[----:B------:R-:W-:Y:S02]  /*42d0*/  @P0 MOV R3, R4 ;  /* 0x0000000400030202 */ /* 0x000fe40000000f00 */
[----:B------:R-:W-:Y:S01]  /*42e0*/  @P0 R2UR UR4, R0 ;  /* 0x00000000000402ca */ /* 0x000fe200000e0000 */
[----:B------:R-:W-:Y:S01]  /*42f0*/  VIADD R0, R2, 0x120 ;  /* 0x0000012002007836 */ /* 0x000fe20000000000 */
[----:B------:R-:W-:Y:S02]  /*4300*/  @P0 LOP3.LUT R4, R5, 0xffff, RZ, 0xc0, !PT ;  /* 0x0000ffff05040812 */ /* 0x000fe400078ec0ff */
[----:B------:R-:W-:Y:S02]  /*4310*/  @P0 R2UR UR8, R3 ;  /* 0x00000000030802ca */ /* 0x000fe400000e0000 */
[----:B------:R-:W-:Y:S02]  /*4320*/  PRMT R0, RZ, 0x654, R0 ;  /* 0x00000654ff007816 */ /* 0x000fe40000000000 */
[----:B------:R-:W-:Y:S02]  /*4330*/  @P0 R2UR UR5, R4 ;  /* 0x00000000040502ca */ /* 0x000fe400000e0000 */
[----:B------:R1:W-:Y:S03]  /*4340*/  SYNCS.ARRIVE.TRANS64.RED.A1T0 RZ, [R0+URZ], RZ ;  /* 0x000000ff00ff79a7 */ /* 0x0003e600081004ff */
[----:B------:R-:W-:Y:S04]  /*4350*/  @UP3 UMOV UR50, UR4 ;  /* 0x0000000400323c82 */ /* 0x000fe80008000000 */
[----:B------:R-:W-:Y:S04]  /*4360*/  @UP3 UMOV UR23, UR8 ;  /* 0x0000000800173c82 */ /* 0x000fe80008000000 */
[----:B------:R-:W-:Y:S01]  /*4370*/  @UP3 UMOV UR22, UR5 ;  /* 0x0000000500163c82 */ /* 0x000fe20008000000 */
[----:B------:R-:W-:Y:S05]  /*4380*/  BRA.U !UP0, `(.L_x_78) ;  /* 0x0000000108c07547 */ /* 0x000fea000b800000 */
[----:B------:R-:W-:Y:S02]  /*4390*/  UP2UR UR10, UPR, URZ, 0x4 ;  /* 0x00000004ff0a7883 */ /* 0x000fe40008000000 */
[----:B------:R-:W-:Y:S02]  /*43a0*/  UISETP.NE.AND UP2, UPT, UR42, 0x1, UPT ;  /* 0x000000012a00788c */ /* 0x000fe4000bf45270 */
[----:B------:R-:W-:Y:S02]  /*43b0*/  UISETP.NE.AND UP0, UPT, UR21, 0x1, UPT ;  /* 0x000000011500788c */ /* 0x000fe4000bf05270 */
[----:B------:R-:W-:Y:S02]  /*43c0*/  USEL UR4, UR39, UR48, !UP2 ;  /* 0x0000003027047287 */ /* 0x000fe4000d000000 */
[----:B------:R-:W-:Y:S02]  /*43d0*/  UP2UR UR18, UPR, URZ, 0x2 ;  /* 0x00000002ff127883 */ /* 0x000fe40008000000 */
[----:B------:R-:W-:Y:S02]  /*43e0*/  UISETP.NE.AND UP1, UPT, UR13, 0x1, UPT ;  /* 0x000000010d00788c */ /* 0x000fe4000bf25270 */
[----:B------:R-:W-:Y:S02]  /*43f0*/  UIMAD.WIDE.U32 UR32, UR22, UR43, URZ ;  /* 0x0000002b162072a5 */ /* 0x000fe4000f8e00ff */
[----:B------:R-:W-:Y:S02]  /*4400*/  USEL UR9, UR44, UR49, !UP0 ;  /* 0x000000312c097287 */ /* 0x000fe4000c000000 */
[----:B---3--:R-:W-:Y:S02]  /*4410*/  UIMAD.WIDE.U32 UR24, UR4, UR14, URZ ;  /* 0x0000000e041872a5 */ /* 0x008fe4000f8e00ff */
[----:B------:R-:W-:Y:S02]  /*4420*/  UIMAD.WIDE.U32 UR26, UR23, UR40, URZ ;  /* 0x00000028171a72a5 */ /* 0x000fe4000f8e00ff */
[----:B------:R-:W-:Y:S01]  /*4430*/  UIMAD.WIDE.U32 UR16, UR9, UR14, URZ ;  /* 0x0000000e091072a5 */ /* 0x000fe2000f8e00ff */
[----:B------:R-:W-:Y:S02]  /*4440*/  UMOV UR11, UR33 ;  /* 0x00000021000b7c82 */ /* 0x000fe40008000000 */
[----:B------:R-:W-:Y:S01]  /*4450*/  UMOV UR8, UR25 ;  /* 0x0000001900087c82 */ /* 0x000fe20008000000 */
[----:B------:R-:W-:Y:S02]  /*4460*/  USHF.R.U32.HI UR11, URZ, UR38, UR11 ;  /* 0x00000026ff0b7299 */ /* 0x000fe4000801160b */
[----:B------:R-:W-:Y:S02]  /*4470*/  @UP1 USHF.R.U32.HI UR4, URZ, UR15, UR8 ;  /* 0x0000000fff041299 */ /* 0x000fe40008011608 */
[----:B------:R-:W-:Y:S02]  /*4480*/  USEL UR8, UR22, UR11, !UP2 ;  /* 0x0000000b16087287 */ /* 0x000fe4000d000000 */
[----:B------:R-:W-:Y:S02]  /*4490*/  UIMAD UR4, UR13, UR4, URZ ;  /* 0x000000040d0472a4 */ /* 0x000fe4000f8e02ff */
[----:B------:R-:W-:Y:S01]  /*44a0*/  UISETP.NE.AND UP2, UPT, UR10, URZ, UPT ;  /* 0x000000ff0a00728c */ /* 0x000fe2000bf45270 */
[----:B------:R-:W-:Y:S01]  /*44b0*/  UMOV UR5, UR27 ;  /* 0x0000001b00057c82 */ /* 0x000fe20008000000 */
[----:B------:R-:W-:Y:S01]  /*44c0*/  UMOV UR16, UR17 ;  /* 0x0000001100107c82 */ /* 0x000fe20008000000 */
[----:B------:R-:W-:Y:S02]  /*44d0*/  USHF.R.U32.HI UR5, URZ, UR41, UR5 ;  /* 0x00000029ff057299 */ /* 0x000fe40008011605 */
[----:B------:R-:W-:Y:S02]  /*44e0*/  @UP1 USHF.R.U32.HI UR9, URZ, UR15, UR16 ;  /* 0x0000000fff091299 */ /* 0x000fe40008011610 */
[----:B------:R-:W-:Y:S02]  /*44f0*/  USEL UR5, UR23, UR5, !UP0 ;  /* 0x0000000517057287 */ /* 0x000fe4000c000000 */
[----:B------:R-:W-:Y:S02]  /*4500*/  UIMAD.WIDE.U32 UR16, UR8, UR14, URZ ;  /* 0x0000000e081072a5 */ /* 0x000fe4000f8e00ff */
[----:B------:R-:W-:Y:S02]  /*4510*/  UIMAD UR10, UR13, UR9, URZ ;  /* 0x000000090d0a72a4 */ /* 0x000fe4000f8e02ff */
[----:B------:R-:W-:Y:S03]  /*4520*/  UISETP.GE.AND UP0, UPT, UR8, UR4, UPT ;  /* 0x000000040800728c */ /* 0x000fe6000bf06270 */
[----:B------:R-:W-:Y:S01]  /*4530*/  UMOV UR4, UR17 ;  /* 0x0000001100047c82 */ /* 0x000fe20008000000 */
[----:B------:R-:W-:Y:S02]  /*4540*/  UISETP.GE.OR UP0, UPT, UR5, UR10, UP0 ;  /* 0x0000000a0500728c */ /* 0x000fe40008706670 */
[----:B------:R-:W-:Y:S02]  /*4550*/  USHF.R.U32.HI UR4, URZ, UR15, UR4 ;  /* 0x0000000fff047299 */ /* 0x000fe40008011604 */
[----:B------:R-:W-:Y:S02]  /*4560*/  UIMAD.WIDE.U32 UR10, UR5, UR14, URZ ;  /* 0x0000000e050a72a5 */ /* 0x000fe4000f8e00ff */
[----:B------:R-:W-:Y:S04]  /*4570*/  USEL UR12, UR8, UR4, !UP1 ;  /* 0x00000004080c7287 */ /* 0x000fe8000c800000 */
[----:B------:R-:W-:Y:S01]  /*4580*/  UIADD3 UR16, UPT, UPT, -UR12, URZ, URZ ;  /* 0x000000ff0c107290 */ /* 0x000fe2000fffe1ff */
[----:B------:R-:W-:Y:S02]  /*4590*/  @!UP0 UMOV UR4, UR11 ;  /* 0x0000000b00048c82 */ /* 0x000fe40008000000 */
[----:B------:R-:W-:Y:S02]  /*45a0*/  @!UP0 USHF.R.U32.HI UR4, URZ, UR15, UR4 ;  /* 0x0000000fff048299 */ /* 0x000fe40008011604 */
[----:B------:R-:W-:Y:S02]  /*45b0*/  UIMAD UR10, UR13, UR16, UR8 ;  /* 0x000000100d0a72a4 */ /* 0x000fe4000f8e0208 */
[----:B------:R-:W-:Y:S02]  /*45c0*/  @!UP0 USEL UR4, UR5, UR4, !UP1 ;  /* 0x0000000405048287 */ /* 0x000fe4000c800000 */
[----:B------:R-:W-:Y:S02]  /*45d0*/  UISETP.NE.AND UP1, UPT, UR18, URZ, UPT ;  /* 0x000000ff1200728c */ /* 0x000fe4000bf25270 */
[----:B------:R-:W-:Y:S02]  /*45e0*/  @!UP0 UIMAD UR10, UR9, UR10, UR4 ;  /* 0x0000000a090a82a4 */ /* 0x000fe4000f8e0204 */
[----:B------:R-:W-:Y:S02]  /*45f0*/  @!UP0 UIADD3 UR11, UPT, UPT, UR12, -UR4, URZ ;  /* 0x800000040c0b8290 */ /* 0x000fe4000fffe0ff */
[----:B------:R-:W-:Y:S02]  /*4600*/  UIADD3 UR9, UPT, UPT, -UR5, URZ, URZ ;  /* 0x000000ff05097290 */ /* 0x000fe4000fffe1ff */
[----:B------:R-:W-:Y:S02]  /*4610*/  UIADD3 UR4, UPT, UPT, -UR8, URZ, URZ ;  /* 0x000000ff08047290 */ /* 0x000fe4000fffe1ff */
[----:B------:R-:W-:Y:S02]  /*4620*/  @!UP0 UIMAD UR8, UR11, UR13, UR5 ;  /* 0x0000000d0b0882a4 */ /* 0x000fe4000f8e0205 */
[----:B------:R-:W-:Y:S02]  /*4630*/  UIMAD UR23, UR21, UR9, UR23 ;  /* 0x00000009151772a4 */ /* 0x000fe4000f8e0217 */
[----:B------:R-:W-:Y:S01]  /*4640*/  UIMAD UR22, UR42, UR4, UR22 ;  /* 0x000000042a1672a4 */ /* 0x000fe2000f8e0216 */
[----:B------:R-:W-:Y:S02]  /*4650*/  @!UP0 UMOV UR5, UR10 ;  /* 0x0000000a00058c82 */ /* 0x000fe40008000000 */
[----:B------:R-:W-:Y:S02]  /*4660*/  UIMAD UR23, UR5, UR21, UR23 ;  /* 0x00000015051772a4 */ /* 0x000fe4000f8e0217 */
[----:B------:R-:W-:Y:S11]  /*4670*/  UIMAD UR22, UR8, UR42, UR22 ;  /* 0x0000002a081672a4 */ /* 0x000ff6000f8e0216 */
[----:B------:R-:W-:Y:S01]  /*4680*/  @!UPT UIADD3 URZ, UPT, UPT, URZ, URZ, URZ ;  /* 0x000000fffffff290 */ /* 0x000fe2000fffe0ff */
.L_x_78:
[----:B------:R-:W2:Y:S01]  /*4690*/  @!UP4 LDCU.128 UR8, c[0x0][0xb10] ;  /* 0x00016200ff08c7ac */ /* 0x000ea20008000c00 */
[----:B------:R-:W-:Y:S04]  /*46a0*/  ISETP.NE.U32.AND P0, PT, RZ, UR30, PT ;  /* 0x0000001eff007c0c */ /* 0x000fe8000bf05070 */
[----:B------:R-:W-:Y:S01]  /*46b0*/  ISETP.NE.AND.EX P0, PT, RZ, UR31, PT, P0 ;  /* 0x0000001fff007c0c */ /* 0x000fe2000bf05300 */
[----:B------:R-:W4:Y:S01]  /*46c0*/  @!UP4 LDCU UR5, c[0x0][0xb0c] ;  /* 0x00016180ff05c7ac */ /* 0x000f220008000800 */
[----:B--2---:R-:W-:Y:S07]  /*46d0*/  UIMAD.WIDE.U32 UR16, UR23, UR8, URZ ;  /* 0x00000008171072a5 */ /* 0x004fee000f8e00ff */
[----:B------:R-:W-:Y:S01]  /*46e0*/  @!UP4 UMOV UR4, UR17 ;  /* 0x000000110004cc82 */ /* 0x000fe20008000000 */
[----:B----4-:R-:W-:Y:S02]  /*46f0*/  @!UP4 UISETP.NE.AND UP0, UPT, UR5, 0x1, UPT ;  /* 0x000000010500c88c */ /* 0x010fe4000bf05270 */
[----:B------:R-:W-:Y:S02]  /*4700*/  @!UP4 USHF.R.U32.HI UR4, URZ, UR9, UR4 ;  /* 0x00000009ff04c299 */ /* 0x000fe40008011604 */
[----:B------:R-:W-:Y:S02]  /*4710*/  UIMAD.WIDE.U32 UR16, UR22, UR11, URZ ;  /* 0x0000000b161072a5 */ /* 0x000fe4000f8e00ff */
[----:B------:R-:W-:Y:S02]  /*4720*/  @!UP4 USEL UR8, UR23, UR4, !UP0 ;  /* 0x000000041708c287 */ /* 0x000fe4000c000000 */
[----:B------:R-:W-:Y:S03]  /*4730*/  @!UP4 UISETP.NE.AND UP0, UPT, UR10, 0x1, UPT ;  /* 0x000000010a00c88c */ /* 0x000fe6000bf05270 */
[----:B------:R-:W-:Y:S02]  /*4740*/  @!UP4 UMOV UR9, UR17 ;  /* 0x000000110009cc82 */ /* 0x000fe40008000000 */
[----:B------:R-:W2:Y:S02]  /*4750*/  @!UP4 LDCU UR4, c[0x0][0xb20] ;  /* 0x00016400ff04c7ac */ /* 0x000ea40008000800 */
[----:B--2---:R-:W-:Y:S04]  /*4760*/  @!UP4 USHF.R.U32.HI UR4, URZ, UR4, UR9 ;  /* 0x00000004ff04c299 */ /* 0x004fe80008011609 */
[----:B------:R-:W-:Y:S04]  /*4770*/  @!UP4 USEL UR9, UR22, UR4, !UP0 ;  /* 0x000000041609c287 */ /* 0x000fe8000c000000 */
[----:B------:R-:W-:Y:S02]  /*4780*/  @!UP4 UIADD3 UR4, UPT, UPT, -UR8, UR9, URZ ;  /* 0x000000090804c290 */ /* 0x000fe4000fffe1ff */
[----:B------:R-:W-:Y:S02]  /*4790*/  @!UP4 UIADD3 UR8, UPT, UPT, UR8, -UR9, URZ ;  /* 0x800000090808c290 */ /* 0x000fe4000fffe0ff */
[----:B------:R-:W-:Y:S02]  /*47a0*/  @!UP4 UIMAD UR23, UR4, UR5, UR23 ;  /* 0x000000050417c2a4 */ /* 0x000fe4000f8e0217 */
[----:B------:R-:W-:Y:S01]  /*47b0*/  @!UP4 UIMAD UR22, UR8, UR10, UR22 ;  /* 0x0000000a0816c2a4 */ /* 0x000fe2000f8e0216 */
[----:B------:R-:W-:Y:S11]  /*47c0*/  BRA.U UP1, `(.L_x_79) ;  /* 0x0000000101107547 */ /* 0x000ff6000b800000 */
[----:B-1----:R-:W-:Y:S04]  /*47d0*/  MOV R0, UR37 ;  /* 0x0000002500007c02 */ /* 0x002fe80008000f00 */
[----:B------:R-:W-:Y:S04]  /*47e0*/  SHF.L.U32 R0, R0, 0x1f, RZ ;  /* 0x0000001f00007819 */ /* 0x000fe800000006ff */
[----:B------:R-:W1:Y:S02]  /*47f0*/  SYNCS.PHASECHK.TRANS64.TRYWAIT P1, [UR6+0x108], R0 ;  /* 0x00010800ff0075a7 */ /* 0x000e640008021106 */
[----:B-1----:R-:W-:Y:S05]  /*4800*/  @!P1 BRA `(.L_x_80) ;  /* 0x0000007000349947 */ /* 0x002fea0003800000 */
.L_x_79:
[----:B------:R-:W-:Y:S05]  /*4810*/  BRA.U !UP5, `(.L_x_81) ;  /* 0x000000010d3c7547 */ /* 0x000fea000b800000 */
[----:B------:R-:W-:Y:S01]  /*4820*/  UPLOP3.LUT UP2, UPT, UPT, UPT, UP6, 0x80, 0x8 ;  /* 0x000000000008789c */ /* 0x000fe20003f4f060 */
[----:B-1----:R-:W-:Y:S05]  /*4830*/  HFMA2 R0, -RZ, RZ, 0, 5.9604644775390625e-08 ;  /* 0x00000001ff007431 */ /* 0x002fea00000001ff */
[----:B------:R-:W-:Y:S05]  /*4840*/  PLOP3.LUT P1, PT, PT, PT, UP2, 0x80, 0x8 ;  /* 0x000000000008781c */ /* 0x000fea0003f2f028 */
[----:B------:R-:W1:Y:S01]  /*4850*/  @UP2 LDCU.64 UR8, c[0x0][0x888] ;  /* 0x00011100ff0827ac */ /* 0x000e620008000a00 */
[----:B------:R-:W-:Y:S07]  /*4860*/  @UP2 UIMAD UR4, UR36, UR30, URZ ;  /* 0x0000001e240422a4 */ /* 0x000fee000f8e02ff */
[----:B------:R-:W-:Y:S01]  /*4870*/  @P1 PRMT R4, R0, 0x7610, R4 ;  /* 0x0000761000041816 */ /* 0x000fe20000000004 */
[----:B-1----:R-:W-:Y:S03]  /*4880*/  @UP2 UIMAD.WIDE UR8, UR4, 0x4, UR8 ;  /* 0x00000004040828a5 */ /* 0x002fe6000f8e0208 */
[----:B------:R-:W1:Y:S03]  /*4890*/  @!UP2 LDCU UR4, c[0x0][0x880] ;  /* 0x00011000ff04a7ac */ /* 0x000e660008000800 */
[----:B------:R-:W-:Y:S02]  /*48a0*/  IMAD.U32 R2, RZ, RZ, UR8 ;  /* 0x00000008ff027e24 */ /* 0x000fe4000f8e00ff */
[----:B------:R-:W-:Y:S05]  /*48b0*/  IMAD.U32 R3, RZ, RZ, UR9 ;  /* 0x00000009ff037e24 */ /* 0x000fea000f8e00ff */
[----:B-----5:R2:W5:Y:S02]  /*48c0*/  @P1 LDG.E R185, desc[UR54][R2.64] ;  /* 0x0000003602b91981 */ /* 0x020564000c1e1900 */
[----:B--2---:R-:W-:Y:S05]  /*48d0*/  IMAD.MOV.U32 R2, RZ, RZ, 0x1 ;  /* 0x00000001ff027424 */ /* 0x004fea00078e00ff */
[----:B------:R-:W-:Y:S05]  /*48e0*/  @!P1 PRMT R4, R2, 0x7610, R4 ;  /* 0x0000761002049816 */ /* 0x000fea0000000004 */
[----:B------:R2:W-:Y:S02]  /*48f0*/  STL.S16 [R1+0x64], R4 ;  /* 0x0000640401007387 */ /* 0x0005e40000100600 */
[----:B-12---:R-:W-:Y:S07]  /*4900*/  @!P1 MOV R185, UR4 ;  /* 0x0000000400b99c02 */ /* 0x006fee0008000f00 */
.L_x_81:
[----:B-----5:R-:W-:Y:S01]  /*4910*/  @!P0 FSETP.EQ.AND P1, PT, R185, RZ, PT ;  /* 0x000000ffb900820b */ /* 0x020fe20003f22000 */
[----:B------:R-:W-:Y:S01]  /*4920*/  @!UPT UIADD3 URZ, UPT, UPT, URZ, URZ, URZ ;  /* 0x000000fffffff290 */ /* 0x000fe2000fffe0ff */
[----:B------:R-:W-:Y:S11]  /*4930*/  @!P0 BRA `(.L_x_82) ;  /* 0x00000000001c8947 */ /* 0x000ff60003800000 */
[----:B------:R-:W-:Y:S01]  /*4940*/  PLOP3.LUT P1, PT, PT, PT, UP2, 0x80, 0x8 ;  /* 0x000000000008781c */ /* 0x000fe20003f2f028 */
[----:B-1----:R-:W2:Y:S03]  /*4950*/  LDL R0, [R1+0x64] ;  /* 0x0000640001007983 */ /* 0x002ea60000100800 */
[----:B------:R-:W-:Y:S02]  /*4960*/  PLOP3.LUT P1, PT, P1, PT, PT, 0x8, 0x80 ;  /* 0x000000000080781c */ /* 0x000fe40000f2e170 */
[----:B--2---:R-:W-:Y:S11]  /*4970*/  LOP3.LUT P0, RZ, R0, 0xff, RZ, 0xc0, !PT ;  /* 0x000000ff00ff7812 */ /* 0x004ff6000780c0ff */
[----:B------:R-:W-:Y:S02]  /*4980*/  @!UPT UIADD3 URZ, UPT, UPT, URZ, URZ, URZ ;  /* 0x000000fffffff290 */ /* 0x000fe4000fffe0ff */
[----:B------:R-:W-:Y:S11]  /*4990*/  @P0 FSETP.EQ.AND P1, PT, R185, RZ, PT ;  /* 0x000000ffb900020b */ /* 0x000ff60003f22000 */
[----:B------:R-:W-:Y:S02]  /*49a0*/  @!UPT UIADD3 URZ, UPT, UPT, URZ, URZ, URZ ;  /* 0x000000fffffff290 */ /* 0x000fe4000fffe0ff */
.L_x_82:
[----:B------:R-:W-:Y:S01]  /*49b0*/  ULEA UR5, UR29, UR6, 0x3 ;  /* 0x000000061d057291 */ /* 0x000fe2000f8e18ff */
[----:B-1----:R-:W-:Y:S02]  /*49c0*/  SHF.L.U32 R2, R9, 0x1f, RZ ;  /* 0x0000001f09027819 */ /* 0x002fe400000006ff */
[----:B------:R-:W-:Y:S01]  /*49d0*/  ELECT P0, URZ, PT ;  /* 0x0000000000ff782f */ /* 0x000fe20003800000 */
[----:B------:R-:W-:Y:S05]  /*49e0*/  VIADD R0, R8, 0x1 ;  /* 0x0000000108007836 */ /* 0x000fea0000000000 */
[----:B------:R-:W1:Y:S02]  /*49f0*/  SYNCS.PHASECHK.TRANS64.TRYWAIT P2, [UR5+0xf0], R2 ;  /* 0x0000f002ff0075a7 */ /* 0x000e640008041105 */
[----:B-1----:R-:W-:Y:S05]  /*4a00*/  @!P2 BRA `(.L_x_83) ;  /* 0x0000006c00cca947 */ /* 0x002fea0003800000 */
.L_x_167:
[----:B------:R-:W-:Y:S01]  /*4a10*/  UIADD3 UR33, UPT, UPT, UR5, 0xe0, URZ ;  /* 0x000000e005217890 */ /* 0x000fe2000fffe0ff */
[----:B------:R-:W-:Y:S01]  /*4a20*/  PLOP3.LUT P0, PT, P1, P0, PT, 0xf2, 0x2f ;  /* 0x00000000002f781c */ /* 0x000fe20000f01e72 */
[----:B------:R-:W-:Y:S01]  /*4a30*/  UMOV UR57, 0x10000000 ;  /* 0x1000000000397882 */ /* 0x000fe20000000000 */
[----:B------:R-:W-:Y:S01]  /*4a40*/  UMOV UR28, UR36 ;  /* 0x00000024001c7c82 */ /* 0x000fe20008000000 */
[----:B------:R-:W-:Y:S01]  /*4a50*/  UMOV UR12, UR36 ;  /* 0x00000024000c7c82 */ /* 0x000fe20008000000 */
[----:B------:R-:W-:Y:S01]  /*4a60*/  UMOV UR20, UR36 ;  /* 0x0000002400147c82 */ /* 0x000fe20008000000 */
[C---:B------:R-:W-:Y:S01]  /*4a70*/  ISETP.NE.AND P1, PT, R0.reuse, 0x2, PT ;  /* 0x000000020000780c */ /* 0x040fe20003f25270 */
[----:B------:R-:W-:Y:S01]  /*4a80*/  UMOV UR25, UR33 ;  /* 0x0000002100197c82 */ /* 0x000fe20008000000 */
[----:B------:R-:W-:Y:S01]  /*4a90*/  UMOV UR9, UR33 ;  /* 0x0000002100097c82 */ /* 0x000fe20008000000 */
[----:B------:R-:W-:Y:S01]  /*4aa0*/  UMOV UR17, UR33 ;  /* 0x0000002100117c82 */ /* 0x000fe20008000000 */
[----:B-1----:R-:W-:Y:S02]  /*4ab0*/  SEL R2, RZ, 0x1, P1 ;  /* 0x00000001ff027807 */ /* 0x002fe40000800000 */
[----:B------:R-:W-:Y:S02]  /*4ac0*/  SEL R8, R0, RZ, P1 ;  /* 0x000000ff00087207 */ /* 0x000fe40000800000 */
[----:B------:R-:W-:Y:S01]  /*4ad0*/  VOTEU.ALL UP0, P0 ;  /* 0x0000000000ff7886 */ /* 0x000fe20000000000 */
[----:B------:R-:W-:Y:S04]  /*4ae0*/  LOP3.LUT R10, R10, R2, RZ, 0x3c, !PT ;  /* 0x000000020a0a7212 */ /* 0x000fe800078e3cff */
[----:B------:R-:W-:Y:S02]  /*4af0*/  @!UP0 UIADD3 UR58, UP1, UPT, UR52, 0x580, URZ ;  /* 0x00000580343a8890 */ /* 0x000fe4000ff3e0ff */
[----:B------:R-:W-:Y:S02]  /*4b00*/  @!UP0 UIMAD UR4, UR29, 0xb000, UR6 ;  /* 0x0000b0001d0488a4 */ /* 0x000fe4000f8e0206 */
[----:B------:R-:W-:Y:S02]  /*4b10*/  @!UP0 UIADD3.X UR59, UPT, UPT, URZ, UR53, URZ, UP1, !UPT ;  /* 0x00000035ff3b8290 */ /* 0x000fe40008ffe4ff */
[----:B------:R-:W-:Y:S02]  /*4b20*/  @!UP0 USHF.L.U32 UR35, UR56, 0x7, URZ ;  /* 0x0000000738238899 */ /* 0x000fe400080006ff */
[----:B------:R-:W-:Y:S02]  /*4b30*/  @!UP0 UIMAD UR34, UR47, 0xb0, URZ ;  /* 0x000000b02f2288a4 */ /* 0x000fe4000f8e02ff */
[----:B------:R-:W-:Y:S01]  /*4b40*/  @!UP0 UIADD3 UR32, UPT, UPT, UR4, 0x200, URZ ;  /* 0x0000020004208890 */ /* 0x000fe2000fffe0ff */
[----:B------:R-:W-:Y:S01]  /*4b50*/  VOTEU.ALL UP1, P0 ;  /* 0x0000000000ff7886 */ /* 0x000fe20000020000 */
[----:B------:R-:W-:Y:S01]  /*4b60*/  UMOV UR56, 0x0 ;  /* 0x0000000000387882 */ /* 0x000fe20000000000 */
[----:B------:R-:W-:Y:S02]  /*4b70*/  @!UP0 UIADD3 UR26, UPT, UPT, UR34, 0x10, URZ ;  /* 0x00000010221a8890 */ /* 0x000fe4000fffe0ff */
[----:B------:R-:W-:Y:S01]  /*4b80*/  @!UP0 UIADD3 UR24, UPT, UPT, UR4, 0x1200, URZ ;  /* 0x0000120004188890 */ /* 0x000fe2000fffe0ff */
[----:B------:R-:W-:Y:S03]  /*4b90*/  UMOV UR27, UR35 ;  /* 0x00000023001b7c82 */ /* 0x000fe60008000000 */
[----:B------:R1:W-:Y:S01]  /*4ba0*/  @!UP1 UTMALDG.3D [UR32], [UR58], desc[UR56] ;  /* 0x000038203a0095b4 */ /* 0x0003e20008011000 */
[----:B------:R-:W-:Y:S01]  /*4bb0*/  VOTEU.ALL UP1, P0 ;  /* 0x0000000000ff7886 */ /* 0x000fe20000020000 */
[----:B------:R-:W-:Y:S02]  /*4bc0*/  @!UP0 UIADD3 UR10, UPT, UPT, UR34, 0x20, URZ ;  /* 0x00000020220a8890 */ /* 0x000fe4000fffe0ff */
[----:B------:R-:W-:Y:S01]  /*4bd0*/  @!UP0 UIADD3 UR8, UPT, UPT, UR4, 0x2200, URZ ;  /* 0x0000220004088890 */ /* 0x000fe2000fffe0ff */
[----:B------:R-:W-:Y:S01]  /*4be0*/  UMOV UR11, UR35 ;  /* 0x00000023000b7c82 */ /* 0x000fe20008000000 */
[----:B------:R-:W-:Y:S01]  /*4bf0*/  @!UP0 UIADD3 UR18, UPT, UPT, UR34, 0x30, URZ ;  /* 0x0000003022128890 */ /* 0x000fe2000fffe0ff */
[----:B------:R2:W-:Y:S01]  /*4c00*/  @!UP1 UTMALDG.3D [UR24], [UR58], desc[UR56] ;  /* 0x000038183a0095b4 */ /* 0x0005e20008011000 */
[----:B------:R-:W-:Y:S01]  /*4c10*/  VOTEU.ALL UP1, P0 ;  /* 0x0000000000ff7886 */ /* 0x000fe20000020000 */
[----:B------:R-:W-:Y:S01]  /*4c20*/  @!UP0 UIADD3 UR16, UPT, UPT, UR4, 0x3200, URZ ;  /* 0x0000320004108890 */ /* 0x000fe2000fffe0ff */
[----:B------:R-:W-:Y:S01]  /*4c30*/  UMOV UR19, UR35 ;  /* 0x0000002300137c82 */ /* 0x000fe20008000000 */
[----:B------:R-:W-:Y:S02]  /*4c40*/  UIADD3 UR29, UPT, UPT, UR29, 0x1, URZ ;  /* 0x000000011d1d7890 */ /* 0x000fe4000fffe0ff */
[----:B------:R-:W-:Y:S01]  /*4c50*/  UIADD3 UR47, UPT, UPT, UR22, UR45, URZ ;  /* 0x0000002d162f7290 */ /* 0x000fe2000fffe0ff */
[----:B------:R4:W-:Y:S01]  /*4c60*/  @!UP1 UTMALDG.3D [UR8], [UR58], desc[UR56] ;  /* 0x000038083a0095b4 */ /* 0x0009e20008011000 */
[----:B------:R-:W-:Y:S05]  /*4c70*/  VOTEU.ALL UP1, P0 ;  /* 0x0000000000ff7886 */ /* 0x000fea0000020000 */
[----:B------:R5:W-:Y:S01]  /*4c80*/  @!UP1 UTMALDG.3D [UR16], [UR58], desc[UR56] ;  /* 0x000038103a0095b4 */ /* 0x000be20008011000 */
[----:B------:R-:W-:Y:S01]  /*4c90*/  VOTEU.ALL UP1, P0 ;  /* 0x0000000000ff7886 */ /* 0x000fe20000020000 */
[----:B-1----:R-:W-:Y:S01]  /*4ca0*/  UPRMT UR33, UR7, 0x654, UR33 ;  /* 0x0000065407217896 */ /* 0x002fe20008000021 */
[----:B------:R-:W-:Y:S01]  /*4cb0*/  UMOV UR36, UR50 ;  /* 0x0000003200247c82 */ /* 0x000fe20008000000 */
[----:B--2---:R-:W-:Y:S02]  /*4cc0*/  @!UP0 UIADD3 UR26, UPT, UPT, UR34, 0x40, URZ ;  /* 0x00000040221a8890 */ /* 0x004fe4000fffe0ff */
[----:B------:R-:W-:Y:S02]  /*4cd0*/  @!UP0 UIADD3 UR24, UPT, UPT, UR4, 0x4200, URZ ;  /* 0x0000420004188890 */ /* 0x000fe4000fffe0ff */
[----:B----4-:R-:W-:Y:S02]  /*4ce0*/  @!UP0 UIADD3 UR10, UPT, UPT, UR34, 0x50, URZ ;  /* 0x00000050220a8890 */ /* 0x010fe4000fffe0ff */
[----:B------:R-:W-:Y:S05]  /*4cf0*/  @!UP0 UIADD3 UR8, UPT, UPT, UR4, 0x5200, URZ ;  /* 0x0000520004088890 */ /* 0x000fea000fffe0ff */
[----:B------:R1:W-:Y:S01]  /*4d00*/  @!UP1 UTMALDG.3D [UR24], [UR58], desc[UR56] ;  /* 0x000038183a0095b4 */ /* 0x0003e20008011000 */
[----:B------:R-:W-:Y:S01]  /*4d10*/  VOTEU.ALL UP1, P0 ;  /* 0x0000000000ff7886 */ /* 0x000fe20000020000 */
[----:B-----5:R-:W-:Y:S02]  /*4d20*/  @!UP0 UIADD3 UR18, UPT, UPT, UR34, 0x60, URZ ;  /* 0x0000006022128890 */ /* 0x020fe4000fffe0ff */
[----:B------:R-:W-:Y:S02]  /*4d30*/  @!UP0 UIADD3 UR16, UPT, UPT, UR4, 0x6200, URZ ;  /* 0x0000620004108890 */ /* 0x000fe4000fffe0ff */
[----:B------:R2:W-:Y:S01]  /*4d40*/  @!UP1 UTMALDG.3D [UR8], [UR58], desc[UR56] ;  /* 0x000038083a0095b4 */ /* 0x0005e20008011000 */
[----:B------:R-:W-:Y:S06]  /*4d50*/  VOTEU.ALL UP1, P0 ;  /* 0x0000000000ff7886 */ /* 0x000fec0000020000 */
[----:B------:R4:W-:Y:S01]  /*4d60*/  @!UP1 UTMALDG.3D [UR16], [UR58], desc[UR56] ;  /* 0x000038103a0095b4 */ /* 0x0009e20008011000 */
[----:B------:R-:W-:Y:S01]  /*4d70*/  VOTEU.ALL UP1, P0 ;  /* 0x0000000000ff7886 */ /* 0x000fe20000020000 */
[----:B-1----:R-:W-:Y:S02]  /*4d80*/  @!UP0 UIADD3 UR26, UPT, UPT, UR34, 0x70, URZ ;  /* 0x00000070221a8890 */ /* 0x002fe4000fffe0ff */
[----:B------:R-:W-:Y:S02]  /*4d90*/  @!UP0 UIADD3 UR24, UPT, UPT, UR4, 0x7200, URZ ;  /* 0x0000720004188890 */ /* 0x000fe4000fffe0ff */
[----:B--2---:R-:W-:Y:S02]  /*4da0*/  @!UP0 UIADD3 UR10, UPT, UPT, UR34, 0x80, URZ ;  /* 0x00000080220a8890 */ /* 0x004fe4000fffe0ff */
[----:B------:R-:W-:Y:S05]  /*4db0*/  @!UP0 UIADD3 UR8, UPT, UPT, UR4, 0x8200, URZ ;  /* 0x0000820004088890 */ /* 0x000fea000fffe0ff */
[----:B------:R-:W-:Y:S01]  /*4dc0*/  @!UP1 UTMALDG.3D [UR24], [UR58], desc[UR56] ;  /* 0x000038183a0095b4 */ /* 0x000fe20008011000 */
[----:B------:R-:W-:Y:S01]  /*4dd0*/  VOTEU.ALL UP1, P0 ;  /* 0x0000000000ff7886 */ /* 0x000fe20000020000 */
[----:B----4-:R-:W-:Y:S02]  /*4de0*/  @!UP0 UIADD3 UR18, UPT, UPT, UR34, 0x90, URZ ;  /* 0x0000009022128890 */ /* 0x010fe4000fffe0ff */
[----:B------:R-:W-:Y:S02]  /*4df0*/  @!UP0 UIADD3 UR16, UPT, UPT, UR4, 0x9200, URZ ;  /* 0x0000920004108890 */ /* 0x000fe4000fffe0ff */
[----:B------:R1:W-:Y:S01]  /*4e00*/  @!UP1 UTMALDG.3D [UR8], [UR58], desc[UR56] ;  /* 0x000038083a0095b4 */ /* 0x0003e20008011000 */
[----:B------:R-:W-:Y:S02]  /*4e10*/  UPLOP3.LUT UP1, UPT, UPT, UPT, UPT, 0x80, 0x8 ;  /* 0x000000000008789c */ /* 0x000fe40003f2f070 */
[----:B-1----:R-:W-:Y:S02]  /*4e20*/  @!UP0 UIADD3 UR10, UPT, UPT, UR34, 0xa0, URZ ;  /* 0x000000a0220a8890 */ /* 0x002fe4000fffe0ff */
[----:B------:R-:W-:Y:S01]  /*4e30*/  @!UP0 UIADD3 UR8, UPT, UPT, UR4, 0xa200, URZ ;  /* 0x0000a20004088890 */ /* 0x000fe2000fffe0ff */
[----:B------:R-:W-:Y:S05]  /*4e40*/  VOTEU.ALL UP0, P0 ;  /* 0x0000000000ff7886 */ /* 0x000fea0000000000 */
[----:B------:R-:W-:Y:S01]  /*4e50*/  @!UP0 UTMALDG.3D [UR16], [UR58], desc[UR56] ;  /* 0x000038103a0085b4 */ /* 0x000fe20008011000 */
[----:B------:R-:W-:Y:S04]  /*4e60*/  UISETP.NE.AND UP0, UPT, UR29, 0x2, UPT ;  /* 0x000000021d00788c */ /* 0x000fe8000bf05270 */
[----:B------:R-:W-:Y:S02]  /*4e70*/  USEL UR4, URZ, 0x1, UP0 ;  /* 0x00000001ff047887 */ /* 0x000fe40008000000 */
[----:B------:R-:W-:Y:S02]  /*4e80*/  USEL UR29, UR29, URZ, UP0 ;  /* 0x000000ff1d1d7287 */ /* 0x000fe40008000000 */
[----:B------:R-:W-:Y:S02]  /*4e90*/  VOTEU.ALL UP0, P0 ;  /* 0x0000000000ff7886 */ /* 0x000fe40000000000 */
[----:B------:R-:W-:Y:S03]  /*4ea0*/  LOP3.LUT R9, R9, UR4, RZ, 0x3c, !PT ;  /* 0x0000000409097c12 */ /* 0x000fe6000f8e3cff */
[----:B------:R1:W-:Y:S01]  /*4eb0*/  @!UP0 UTMALDG.3D [UR8], [UR58], desc[UR56] ;  /* 0x000038083a0085b4 */ /* 0x0003e20008011000 */
[----:B------:R2:W-:Y:S01]  /*4ec0*/  @!P0 SYNCS.ARRIVE.TRANS64.RED.A0TR RZ, [UR5+0xe0], R11 ;  /* 0x0000e00bffff89a7 */ /* 0x0005e20008300405 */
[----:B------:R-:W-:Y:S01]  /*4ed0*/  SYNCS.ARRIVE.TRANS64.RED.A1T0 RZ, [UR33], RZ ;  /* 0x000000ffffff79a7 */ /* 0x000fe20008100421 */
[----:B-1----:R-:W-:Y:S01]  /*4ee0*/  UIADD3 UR56, UPT, UPT, UR23, UR46, URZ ;  /* 0x0000002e17387290 */ /* 0x002fe2000fffe0ff */
[----:B------:R-:W-:Y:S11]  /*4ef0*/  BRA.U UP3, `(.L_x_84) ;  /* 0xfffffff103a87547 */ /* 0x000ff6000b83ffff */
[----:B------:R-:W-:Y:S01]  /*4f00*/  UIADD3 UR6, UPT, UPT, UR6, 0xf0, URZ ;  /* 0x000000f006067890 */ /* 0x000fe2000fffe0ff */
[----:B------:R-:W-:-:S03]  /*4f10*/  SHF.L.U32 R0, R9, 0x1f, RZ ;  /* 0x0000001f09007819 */ /* 0x000fc600000006ff */
[----:B------:R-:W-:-:S09]  /*4f20*/  ULEA UR4, UR29, UR6, 0x3 ;  /* 0x000000061d047291 */ /* 0x000fd2000f8e18ff */
[----:B------:R-:W1:Y:S02]  /*4f30*/  SYNCS.PHASECHK.TRANS64.TRYWAIT P0, [UR4], R0 ;  /* 0x00000000ff0075a7 */ /* 0x000e640008001104 */
[----:B-1----:R-:W-:Y:S05]  /*4f40*/  @!P0 BRA `(.L_x_85) ;  /* 0x0000006800948947 */ /* 0x002fea0003800000 */
.L_x_169:
        /* <DEDUP_REMOVED lines=8> */
.L_x_86:
[----:B-1----:R1:W4:Y:S02]  /*4fd0*/  SYNCS.PHASECHK.TRANS64.TRYWAIT P0, [R0+URZ], R2 ;  /* 0x00000002000075a7 */ /* 0x00232400080011ff */
[----:B----4-:R-:W-:Y:S05]  /*4fe0*/  @!P0 NANOSLEEP.SYNCS 0x989680 ;  /* 0x009896800000895d */ /* 0x010fea0003900000 */
[----:B------:R-:W4:Y:S02]  /*4ff0*/  @!P0 SYNCS.PHASECHK.TRANS64 P0, [R0+URZ], R2 ;  /* 0x00000002000085a7 */ /* 0x000f2400080010ff */
[----:B---34-:R-:W-:Y:S05]  /*5000*/  @P0 EXIT ;  /* 0x000000000000094d */ /* 0x018fea0003800000 */
[----:B------:R-:W-:Y:S05]  /*5010*/  BRA `(.L_x_86) ;  /* 0xfffffffc00ec7947 */ /* 0x000fea000383ffff */
.L_x_76:
[----:B------:R-:W-:-:S06]  /*5020*/  UISETP.GE.AND UP0, UPT, UR12, 0x4, UPT ;  /* 0x000000040c00788c */ /* 0x000fcc000bf06270 */
[----:B------:R-:W-:-:S13]  /*5030*/  PLOP3.LUT P0, PT, PT, PT, UP0, 0x80, 0x8 ;  /* 0x000000000008781c */ /* 0x000fda0003f0f008 */
[----:B-1----:R-:W-:Y:S05]  /*5040*/  @!P0 EXIT ;  /* 0x000000000000894d */ /* 0x002fea0003800000 */
[----:B------:R-:W-:Y:S01]  /*5050*/  BAR.SYNC.DEFER_BLOCKING 0x6, 0xa0 ;  /* 0x0182800000007b1d */ /* 0x000fe20000010000 */
[----:B------:R-:W-:-:S05]  /*5060*/  IMAD.U32 R0, R6, 0x10000, RZ ;  /* 0x0001000006007824 */ /* 0x000fca00078e00ff */
[----:B------:R-:W-:Y:S01]  /*5070*/  UMOV UR4, 0x400 ;  /* 0x0000040000047882 */ /* 0x000fe20000000000 */
[----:B------:R-:W-:Y:S01]  /*5080*/  LOP3.LUT R0, R0, 0x600000, RZ, 0xc0, !PT ;  /* 0x0060000000007812 */ /* 0x000fe200078ec0ff */
[----:B------:R-:W-:Y:S01]  /*5090*/  ULEA UR4, UR7, UR4, 0x18 ;  /* 0x0000000407047291 */ /* 0x000fe2000f8ec0ff */
[----:B------:R-:W-:Y:S01]  /*50a0*/  UMOV UR5, URZ ;  /* 0x000000ff00057c82 */ /* 0x000fe20008000000 */
[----:B------:R-:W1:Y:S01]  /*50b0*/  LDCU UR40, c[0x0][0xb0c] ;  /* 0x00016180ff2877ac */ /* 0x000e620008000800 */
[----:B------:R-:W2:Y:S01]  /*50c0*/  LDCU UR58, c[0x0][0xb20] ;  /* 0x00016400ff3a77ac */ /* 0x000ea20008000800 */
[----:B------:R-:W3:Y:S01]  /*50d0*/  LDCU UR37, c[0x0][0xb30] ;  /* 0x00016600ff2577ac */ /* 0x000ee20008000800 */
[----:B------:R-:W4:Y:S04]  /*50e0*/  LDCU.64 UR52, c[0x0][0x888] ;  /* 0x00011100ff3477ac */ /* 0x000f280008000a00 */
[----:B------:R-:W1:Y:S01]  /*50f0*/  LDS R22, [UR4+0x1a0] ;  /* 0x0001a004ff167984 */ /* 0x000e620008000800 */
[----:B------:R-:W-:Y:S01]  /*5100*/  UMOV UR4, 0x1 ;  /* 0x0000000100047882 */ /* 0x000fe20000000000 */
[----:B------:R-:W1:Y:S01]  /*5110*/  LDCU.64 UR38, c[0x0][0xb28] ;  /* 0x00016500ff2677ac */ /* 0x000e620008000a00 */
[----:B------:R-:W1:Y:S01]  /*5120*/  LDCU.128 UR48, c[0x0][0xb10] ;  /* 0x00016200ff3077ac */ /* 0x000e620008000c00 */
[----:B------:R-:W-:Y:S01]  /*5130*/  UMOV UR44, URZ ;  /* 0x000000ff002c7c82 */ /* 0x000fe20008000000 */
[----:B------:R-:W-:Y:S01]  /*5140*/  UMOV UR15, URZ ;  /* 0x000000ff000f7c82 */ /* 0x000fe20008000000 */
[----:B------:R-:W-:Y:S01]  /*5150*/  UMOV UR43, URZ ;  /* 0x000000ff002b7c82 */ /* 0x000fe20008000000 */
[----:B-1----:R-:W-:Y:S01]  /*5160*/  IADD3 R22, PT, PT, R22, R0, RZ ;  /* 0x0000000016167210 */ /* 0x002fe20007ffe0ff */
[----:B------:R-:W-:Y:S01]  /*5170*/  IMAD.U32 R0, RZ, RZ, UR4 ;  /* 0x00000004ff007e24 */ /* 0x000fe2000f8e00ff */
[----:B------:R-:W-:-:S02]  /*5180*/  UMOV UR4, URZ ;  /* 0x000000ff00047c82 */ /* 0x000fc40008000000 */
[----:B------:R-:W-:Y:S02]  /*5190*/  MOV R2, UR4 ;  /* 0x0000000400027c02 */ /* 0x000fe40008000f00 */
[----:B------:R1:W-:Y:S02]  /*51a0*/  STL [R1+0x68], R0 ;  /* 0x0000680001007387 */ /* 0x0003e40000100800 */
[----:B-1----:R-:W-:-:S05]  /*51b0*/  MOV R0, UR5 ;  /* 0x0000000500007c02 */ /* 0x002fca0008000f00 */
[----:B------:R1:W-:Y:S02]  /*51c0*/  STL [R1+0x70], R0 ;  /* 0x0000700001007387 */ /* 0x0003e40000100800 */
[----:B-1----:R-:W-:-:S05]  /*51d0*/  IMAD.U32 R0, RZ, RZ, UR4 ;  /* 0x00000004ff007e24 */ /* 0x002fca000f8e00ff */
[----:B------:R1:W-:Y:S02]  /*51e0*/  STL [R1+0x6c], R0 ;  /* 0x00006c0001007387 */ /* 0x0003e40000100800 */
[----:B-1----:R-:W-:-:S05]  /*51f0*/  IMAD.U32 R0, RZ, RZ, UR5 ;  /* 0x00000005ff007e24 */ /* 0x002fca000f8e00ff */
[----:B------:R1:W-:Y:S04]  /*5200*/  STL [R1+0x80], R0 ;  /* 0x0000800001007387 */ /* 0x0003e80000100800 */
[----:B--234-:R1:W-:Y:S02]  /*5210*/  STL [R1+0x7c], R2 ;  /* 0x00007c0201007387 */ /* 0x01c3e40000100800 */
.L_x_116:
[----:B--2---:R-:W2:Y:S01]  /*5220*/  S2UR UR60, SR_CgaCtaId ;  /* 0x00000000003c79c3 */ /* 0x004ea20000008800 */
[----:B-1----:R-:W3:Y:S01]  /*5230*/  LDL R0, [R1+0x6c] ;  /* 0x00006c0001007983 */ /* 0x002ee20000100800 */
[----:B------:R-:W-:Y:S01]  /*5240*/  UMOV UR4, 0x400 ;  /* 0x0000040000047882 */ /* 0x000fe20000000000 */
[----:B---3--:R-:W-:Y:S01]  /*5250*/  R2UR UR5, R0 ;  /* 0x00000000000572ca */ /* 0x008fe200000e0000 */
[----:B--2---:R-:W-:Y:S04]  /*5260*/  ULEA UR60, UR60, UR4, 0x18 ;  /* 0x000000043c3c7291 */ /* 0x004fe8000f8ec0ff */
[----:B------:R-:W-:Y:S08]  /*5270*/  ULEA UR4, UR15, UR60, 0x3 ;  /* 0x0000003c0f047291 */ /* 0x000ff0000f8e18ff */
[----:B------:R-:W-:Y:S05]  /*5280*/  IMAD.U32 R0, RZ, RZ, UR5 ;  /* 0x00000005ff007e24 */ /* 0x000fea000f8e00ff */
[----:B------:R-:W-:Y:S04]  /*5290*/  SHF.L.U32 R0, R0, 0x1f, RZ ;  /* 0x0000001f00007819 */ /* 0x000fe800000006ff */
[----:B------:R-:W1:Y:S02]  /*52a0*/  SYNCS.PHASECHK.TRANS64.TRYWAIT P0, [UR4+0x110], R0 ;  /* 0x00011000ff0075a7 */ /* 0x000e640008001104 */
[----:B-1----:R-:W-:Y:S05]  /*52b0*/  @!P0 BRA `(.L_x_87) ;  /* 0x0000006400d08947 */ /* 0x002fea0003800000 */
.L_x_171:
[----:B------:R-:W-:Y:S02]  /*52c0*/  ULEA UR5, UR15, UR60, 0x4 ;  /* 0x0000003c0f057291 */ /* 0x000fe4000f8e20ff */
[----:B------:R-:W-:Y:S01]  /*52d0*/  UIADD3 UR4, UPT, UPT, UR4, 0x120, URZ ;  /* 0x0000012004047890 */ /* 0x000fe2000fffe0ff */
[----:B------:R-:W2:Y:S03]  /*52e0*/  LDCU UR6, c[0x0][0xb24] ;  /* 0x00016480ff0677ac */ /* 0x000ea60008000800 */
[----:B------:R-:W-:Y:S03]  /*52f0*/  UPRMT UR4, URZ, 0x654, UR4 ;  /* 0x00000654ff047896 */ /* 0x000fe60008000004 */
[----:B------:R-:W3:Y:S01]  /*5300*/  LDS.128 R4, [UR5+0x180] ;  /* 0x00018005ff047984 */ /* 0x000ee20008000c00 */
[----:B------:R-:W-:Y:S01]  /*5310*/  @!PT LDS RZ, [RZ] ;  /* 0x00000000fffff984 */ /* 0x000fe20000000800 */
[----:B------:R-:W-:Y:S01]  /*5320*/  @!PT LDS RZ, [RZ] ;  /* 0x00000000fffff984 */ /* 0x000fe20000000800 */
[----:B------:R-:W-:Y:S01]  /*5330*/  @!PT LDS RZ, [RZ] ;  /* 0x00000000fffff984 */ /* 0x000fe20000000800 */
[----:B------:R-:W-:Y:S01]  /*5340*/  @!PT LDS RZ, [RZ] ;  /* 0x00000000fffff984 */ /* 0x000fe20000000800 */
[----:B------:R4:W-:Y:S07]  /*5350*/  MEMBAR.ALL.CTA ;  /* 0x0000000000007992 */ /* 0x0009ee0000008000 */
[----:B----4-:R-:W4:Y:S02]  /*5360*/  FENCE.VIEW.ASYNC.S ;  /* 0x00000000000073c6 */ /* 0x010f240000000000 */
[----:B----4-:R-:W-:Y:S01]  /*5370*/  SYNCS.ARRIVE.TRANS64.RED.A1T0 RZ, [UR4], RZ ;  /* 0x000000ffffff79a7 */ /* 0x010fe20008100404 */
[----:B---3--:R-:W-:Y:S11]  /*5380*/  LOP3.LUT P0, RZ, R6, 0x1, RZ, 0xc0, !PT ;  /* 0x0000000106ff7812 */ /* 0x008ff6000780c0ff */
[----:B------:R-:W-:Y:S02]  /*5390*/  @!UPT UIADD3 URZ, UPT, UPT, URZ, URZ, URZ ;  /* 0x000000fffffff290 */ /* 0x000fe4000fffe0ff */
[----:B------:R-:W-:Y:S01]  /*53a0*/  VOTEU.ANY UP0, P0 ;  /* 0x0000000000ff7886 */ /* 0x000fe20000000100 */
[----:B------:R-:W-:Y:S01]  /*53b0*/  PLOP3.LUT P3, PT, PT, PT, UP0, 0x80, 0x8 ;  /* 0x000000000008781c */ /* 0x000fe20003f6f008 */
[----:B------:R-:W-:Y:S01]  /*53c0*/  UP2UR UR5, UPR, URZ, 0x1 ;  /* 0x00000001ff057883 */ /* 0x000fe20008000000 */
[----:B------:R-:W-:Y:S02]  /*53d0*/  PLOP3.LUT P1, PT, PT, PT, UP0, 0x80, 0x8 ;  /* 0x000000000008781c */ /* 0x000fe40003f2f008 */
[----:B------:R-:W-:Y:S02]  /*53e0*/  PLOP3.LUT P2, PT, PT, PT, UP0, 0x80, 0x8 ;  /* 0x000000000008781c */ /* 0x000fe40003f4f008 */
[----:B------:R-:W-:Y:S01]  /*53f0*/  PLOP3.LUT P0, PT, PT, PT, UP0, 0x80, 0x8 ;  /* 0x000000000008781c */ /* 0x000fe20003f0f008 */
[----:B------:R-:W-:Y:S01]  /*5400*/  IMAD.U32 R3, RZ, RZ, UR5 ;  /* 0x00000005ff037e24 */ /* 0x000fe2000f8e00ff */
[----:B--2---:R-:W-:Y:S04]  /*5410*/  UISETP.GE.AND UP0, UPT, UR6, 0x1, UPT ;  /* 0x000000010600788c */ /* 0x004fe8000bf06270 */
[----:B------:R2:W-:Y:S01]  /*5420*/  STL [R1+0x74], R3 ;  /* 0x0000740301007387 */ /* 0x0005e20000100800 */
[----:B-1----:R-:W-:Y:S02]  /*5430*/  @P3 MOV R2, R4 ;  /* 0x0000000400023202 */ /* 0x002fe40000000f00 */
[----:B------:R-:W-:Y:S02]  /*5440*/  @P1 LOP3.LUT R0, R5, 0xffff, RZ, 0xc0, !PT ;  /* 0x0000ffff05001812 */ /* 0x000fe400078ec0ff */
[----:B------:R-:W-:Y:S02]  /*5450*/  @P2 R2UR UR42, R2 ;  /* 0x00000000022a22ca */ /* 0x000fe400000e0000 */
[----:B------:R-:W-:Y:S01]  /*5460*/  @P0 R2UR UR41, R0 ;  /* 0x00000000002902ca */ /* 0x000fe200000e0000 */
[----:B------:R-:W-:Y:S03]  /*5470*/  @!UPT UIADD3 URZ, UPT, UPT, URZ, URZ, URZ ;  /* 0x000000fffffff290 */ /* 0x000fe6000fffe0ff */
[----:B------:R-:W-:Y:S11]  /*5480*/  BRA.U !UP0, `(.L_x_88) ;  /* 0x0000000108c87547 */ /* 0x000ff6000b800000 */
[----:B------:R-:W1:Y:S01]  /*5490*/  LDCU UR9, c[0x0][0x370] ;  /* 0x00006e00ff0977ac */ /* 0x000e620008000800 */
[----:B------:R-:W3:Y:S01]  /*54a0*/  LDCU UR4, c[0x0][0x374] ;  /* 0x00006e80ff0477ac */ /* 0x000ee20008000800 */
[----:B------:R-:W-:Y:S02]  /*54b0*/  UISETP.NE.AND UP0, UPT, UR50, 0x1, UPT ;  /* 0x000000013200788c */ /* 0x000fe4000bf05270 */
[----:B------:R-:W-:Y:S02]  /*54c0*/  UISETP.NE.AND UP1, UPT, UR40, 0x1, UPT ;  /* 0x000000012800788c */ /* 0x000fe4000bf25270 */
[----:B------:R-:W-:Y:S02]  /*54d0*/  UIMAD.WIDE.U32 UR12, UR42, UR48, URZ ;  /* 0x000000302a0c72a5 */ /* 0x000fe4000f8e00ff */
[----:B------:R-:W-:Y:S02]  /*54e0*/  UISETP.NE.AND UP2, UPT, UR6, 0x1, UPT ;  /* 0x000000010600788c */ /* 0x000fe4000bf45270 */
[----:B------:R-:W-:Y:S02]  /*54f0*/  UIMAD.WIDE.U32 UR10, UR41, UR51, URZ ;  /* 0x00000033290a72a5 */ /* 0x000fe4000f8e00ff */
[----:B-1----:R-:W-:Y:S01]  /*5500*/  UIMAD.WIDE.U32 UR16, UR9, UR48, URZ ;  /* 0x00000030091072a5 */ /* 0x002fe2000f8e00ff */
[----:B------:R-:W-:Y:S01]  /*5510*/  UMOV UR7, UR13 ;  /* 0x0000000d00077c82 */ /* 0x000fe20008000000 */
[----:B---3--:R-:W-:Y:S02]  /*5520*/  UIMAD.WIDE.U32 UR18, UR4, UR51, URZ ;  /* 0x00000033041272a5 */ /* 0x008fe4000f8e00ff */
[----:B------:R-:W-:Y:S03]  /*5530*/  USHF.R.U32.HI UR7, URZ, UR49, UR7 ;  /* 0x00000031ff077299 */ /* 0x000fe60008011607 */
[----:B------:R-:W-:Y:S01]  /*5540*/  UMOV UR16, UR17 ;  /* 0x0000001100107c82 */ /* 0x000fe20008000000 */
[----:B------:R-:W-:Y:S01]  /*5550*/  UMOV UR10, UR11 ;  /* 0x0000000b000a7c82 */ /* 0x000fe20008000000 */
[----:B------:R-:W-:Y:S02]  /*5560*/  @UP1 USHF.R.U32.HI UR9, URZ, UR49, UR16 ;  /* 0x00000031ff091299 */ /* 0x000fe40008011610 */
[----:B------:R-:W-:Y:S02]  /*5570*/  USHF.R.U32.HI UR10, URZ, UR58, UR10 ;  /* 0x0000003aff0a7299 */ /* 0x000fe4000801160a */
[----:B------:R-:W-:Y:S02]  /*5580*/  UIMAD.WIDE.U32 UR12, UR9, UR38, URZ ;  /* 0x00000026090c72a5 */ /* 0x000fe4000f8e00ff */
[----:B------:R-:W-:Y:S01]  /*5590*/  USEL UR10, UR41, UR10, !UP0 ;  /* 0x0000000a290a7287 */ /* 0x000fe2000c000000 */
[----:B------:R-:W-:Y:S02]  /*55a0*/  UMOV UR5, UR19 ;  /* 0x0000001300057c82 */ /* 0x000fe40008000000 */
[----:B------:R-:W-:Y:S02]  /*55b0*/  @UP0 USHF.R.U32.HI UR4, URZ, UR58, UR5 ;  /* 0x0000003aff040299 */ /* 0x000fe40008011605 */
[----:B------:R-:W-:Y:S02]  /*55c0*/  UMOV UR12, UR13 ;  /* 0x0000000d000c7c82 */ /* 0x000fe40008000000 */
[----:B------:R-:W-:Y:S02]  /*55d0*/  UIMAD.WIDE.U32 UR16, UR4, UR38, URZ ;  /* 0x00000026041072a5 */ /* 0x000fe4000f8e00ff */
[----:B------:R-:W-:Y:S02]  /*55e0*/  @UP2 USHF.R.U32.HI UR9, URZ, UR39, UR12 ;  /* 0x00000027ff092299 */ /* 0x000fe4000801160c */
[----:B------:R-:W-:Y:S03]  /*55f0*/  UIMAD.WIDE.U32 UR12, UR10, UR38, URZ ;  /* 0x000000260a0c72a5 */ /* 0x000fe6000f8e00ff */
[----:B------:R-:W-:Y:S02]  /*5600*/  UMOV UR5, UR17 ;  /* 0x0000001100057c82 */ /* 0x000fe40008000000 */
[----:B------:R-:W-:Y:S02]  /*5610*/  @UP2 USHF.R.U32.HI UR4, URZ, UR39, UR5 ;  /* 0x00000027ff042299 */ /* 0x000fe40008011605 */
[----:B------:R-:W-:Y:S02]  /*5620*/  USEL UR5, UR42, UR7, !UP1 ;  /* 0x000000072a057287 */ /* 0x000fe4000c800000 */
[----:B------:R-:W-:Y:S02]  /*5630*/  UIMAD UR4, UR6, UR4, URZ ;  /* 0x00000004060472a4 */ /* 0x000fe4000f8e02ff */
[----:B------:R-:W-:Y:S02]  /*5640*/  UIMAD UR7, UR6, UR9, URZ ;  /* 0x00000009060772a4 */ /* 0x000fe4000f8e02ff */
[----:B------:R-:W-:Y:S02]  /*5650*/  UISETP.GE.AND UP0, UPT, UR10, UR4, UPT ;  /* 0x000000040a00728c */ /* 0x000fe4000bf06270 */
[----:B------:R-:W-:Y:S02]  /*5660*/  UIADD3 UR8, UPT, UPT, -UR5, URZ, URZ ;  /* 0x000000ff05087290 */ /* 0x000fe4000fffe1ff */
[----:B------:R-:W-:Y:S02]  /*5670*/  UISETP.GE.OR UP0, UPT, UR5, UR7, UP0 ;  /* 0x000000070500728c */ /* 0x000fe40008706670 */
[----:B------:R-:W-:Y:S01]  /*5680*/  UIMAD UR42, UR40, UR8, UR42 ;  /* 0x00000008282a72a4 */ /* 0x000fe2000f8e022a */
[----:B------:R-:W-:Y:S01]  /*5690*/  UMOV UR4, UR13 ;  /* 0x0000000d00047c82 */ /* 0x000fe20008000000 */
[----:B------:R-:W-:Y:S02]  /*56a0*/  UIMAD.WIDE.U32 UR12, UR5, UR38, URZ ;  /* 0x00000026050c72a5 */ /* 0x000fe4000f8e00ff */
[----:B------:R-:W-:Y:S04]  /*56b0*/  USHF.R.U32.HI UR4, URZ, UR39, UR4 ;  /* 0x00000027ff047299 */ /* 0x000fe80008011604 */
[----:B------:R-:W-:Y:S03]  /*56c0*/  USEL UR14, UR10, UR4, !UP2 ;  /* 0x000000040a0e7287 */ /* 0x000fe6000d000000 */
[----:B------:R-:W-:Y:S01]  /*56d0*/  @!UP0 UMOV UR4, UR13 ;  /* 0x0000000d00048c82 */ /* 0x000fe20008000000 */
[----:B------:R-:W-:Y:S02]  /*56e0*/  UIADD3 UR7, UPT, UPT, -UR14, URZ, URZ ;  /* 0x000000ff0e077290 */ /* 0x000fe4000fffe1ff */
[----:B------:R-:W-:Y:S02]  /*56f0*/  @!UP0 USHF.R.U32.HI UR4, URZ, UR39, UR4 ;  /* 0x00000027ff048299 */ /* 0x000fe40008011604 */
[----:B------:R-:W-:Y:S02]  /*5700*/  UIMAD UR11, UR6, UR7, UR10 ;  /* 0x00000007060b72a4 */ /* 0x000fe4000f8e020a */
[----:B------:R-:W-:Y:S02]  /*5710*/  @!UP0 USEL UR4, UR5, UR4, !UP2 ;  /* 0x0000000405048287 */ /* 0x000fe4000d000000 */
[----:B------:R-:W-:Y:S02]  /*5720*/  UIADD3 UR7, UPT, UPT, -UR10, URZ, URZ ;  /* 0x000000ff0a077290 */ /* 0x000fe4000fffe1ff */
[----:B------:R-:W-:Y:S02]  /*5730*/  @!UP0 UIMAD UR9, UR9, UR11, UR4 ;  /* 0x0000000b090982a4 */ /* 0x000fe4000f8e0204 */
[----:B------:R-:W-:Y:S02]  /*5740*/  @!UP0 UIADD3 UR4, UPT, UPT, UR14, -UR4, URZ ;  /* 0x800000040e048290 */ /* 0x000fe4000fffe0ff */
[----:B------:R-:W-:Y:S02]  /*5750*/  UIMAD UR41, UR50, UR7, UR41 ;  /* 0x00000007322972a4 */ /* 0x000fe4000f8e0229 */
[----:B------:R-:W-:Y:S03]  /*5760*/  @!UP0 UIMAD UR10, UR4, UR6, UR5 ;  /* 0x00000006040a82a4 */ /* 0x000fe6000f8e0205 */
[----:B------:R-:W-:Y:S02]  /*5770*/  @!UP0 UMOV UR5, UR9 ;  /* 0x0000000900058c82 */ /* 0x000fe40008000000 */
[----:B------:R-:W-:Y:S02]  /*5780*/  UIMAD UR42, UR5, UR40, UR42 ;  /* 0x00000028052a72a4 */ /* 0x000fe4000f8e022a */
[----:B------:R-:W-:Y:S11]  /*5790*/  UIMAD UR41, UR10, UR50, UR41 ;  /* 0x000000320a2972a4 */ /* 0x000ff6000f8e0229 */
[----:B------:R-:W-:Y:S01]  /*57a0*/  @!UPT UIADD3 URZ, UPT, UPT, URZ, URZ, URZ ;  /* 0x000000fffffff290 */ /* 0x000fe2000fffe0ff */
.L_x_88:
[----:B------:R-:W-:Y:S01]  /*57b0*/  UISETP.NE.AND UP0, UPT, UR37, 0x1, UPT ;  /* 0x000000012500788c */ /* 0x000fe2000bf05270 */
[----:B------:R-:W-:Y:S10]  /*57c0*/  R2UR UR4, R3 ;  /* 0x00000000030472ca */ /* 0x000ff400000e0000 */
[----:B------:R-:W1:Y:S03]  /*57d0*/  @!UP0 LDCU.128 UR8, c[0x0][0xb10] ;  /* 0x00016200ff0887ac */ /* 0x000e660008000c00 */
[----:B------:R-:W-:Y:S01]  /*57e0*/  UISETP.NE.AND UP1, UPT, UR4, URZ, UPT ;  /* 0x000000ff0400728c */ /* 0x000fe2000bf25270 */
[----:B------:R-:W3:Y:S01]  /*57f0*/  @!UP0 LDCU UR5, c[0x0][0xb0c] ;  /* 0x00016180ff0587ac */ /* 0x000ee20008000800 */
[----:B------:R-:W4:Y:S04]  /*5800*/  @!UP0 LDCU UR4, c[0x0][0xb20] ;  /* 0x00016400ff0487ac */ /* 0x000f280008000800 */
[----:B------:R-:W-:Y:S02]  /*5810*/  PLOP3.LUT P1, PT, PT, PT, UP1, 0x80, 0x8 ;  /* 0x000000000008781c */ /* 0x000fe40003f2f018 */
[----:B------:R-:W-:Y:S01]  /*5820*/  PLOP3.LUT P0, PT, PT, PT, UP1, 0x80, 0x8 ;  /* 0x000000000008781c */ /* 0x000fe20003f0f018 */
[----:B-1----:R-:W-:Y:S02]  /*5830*/  UIMAD.WIDE.U32 UR6, UR42, UR8, URZ ;  /* 0x000000082a0672a5 */ /* 0x002fe4000f8e00ff */
[----:B------:R-:W-:Y:S02]  /*5840*/  UIMAD.WIDE.U32 UR12, UR41, UR11, URZ ;  /* 0x0000000b290c72a5 */ /* 0x000fe4000f8e00ff */
[----:B------:R-:W-:Y:S03]  /*5850*/  @!UP0 UISETP.NE.AND UP1, UPT, UR10, 0x1, UPT ;  /* 0x000000010a00888c */ /* 0x000fe6000bf25270 */
[----:B------:R-:W-:Y:S02]  /*5860*/  @!UP0 UMOV UR6, UR7 ;  /* 0x0000000700068c82 */ /* 0x000fe40008000000 */
[----:B------:R-:W-:Y:S01]  /*5870*/  @!UP0 USHF.R.U32.HI UR6, URZ, UR9, UR6 ;  /* 0x00000009ff068299 */ /* 0x000fe20008011606 */
[----:B------:R-:W-:Y:S01]  /*5880*/  @P1 SHF.R.U32.HI R4, RZ, 0x10, R5 ;  /* 0x00000010ff041819 */ /* 0x000fe20000011605 */
[----:B---3--:R-:W-:Y:S01]  /*5890*/  @!UP0 UISETP.NE.AND UP2, UPT, UR5, 0x1, UPT ;  /* 0x000000010500888c */ /* 0x008fe2000bf45270 */
[----:B------:R-:W-:Y:S02]  /*58a0*/  @!UP0 UMOV UR7, UR13 ;  /* 0x0000000d00078c82 */ /* 0x000fe40008000000 */
[----:B------:R-:W-:Y:S01]  /*58b0*/  @P0 R2UR UR59, R4 ;  /* 0x00000000043b02ca */ /* 0x000fe200000e0000 */
[----:B----4-:R-:W-:Y:S02]  /*58c0*/  @!UP0 USHF.R.U32.HI UR4, URZ, UR4, UR7 ;  /* 0x00000004ff048299 */ /* 0x010fe40008011607 */
[----:B------:R-:W-:Y:S02]  /*58d0*/  @!UP0 USEL UR7, UR42, UR6, !UP2 ;  /* 0x000000062a078287 */ /* 0x000fe4000d000000 */
[----:B------:R-:W-:Y:S04]  /*58e0*/  @!UP0 USEL UR6, UR41, UR4, !UP1 ;  /* 0x0000000429068287 */ /* 0x000fe8000c800000 */
[----:B------:R-:W-:Y:S02]  /*58f0*/  @!UP0 UIADD3 UR4, UPT, UPT, -UR7, UR6, URZ ;  /* 0x0000000607048290 */ /* 0x000fe4000fffe1ff */
[----:B------:R-:W-:Y:S02]  /*5900*/  @!UP0 UIADD3 UR6, UPT, UPT, UR7, -UR6, URZ ;  /* 0x8000000607068290 */ /* 0x000fe4000fffe0ff */
[----:B------:R-:W-:Y:S02]  /*5910*/  @!UP0 UIMAD UR42, UR4, UR5, UR42 ;  /* 0x00000005042a82a4 */ /* 0x000fe4000f8e022a */
[----:B------:R-:W-:Y:S02]  /*5920*/  UIADD3 UR4, UPT, UPT, UR15, 0x1, URZ ;  /* 0x000000010f047890 */ /* 0x000fe4000fffe0ff */
[----:B------:R-:W-:Y:S02]  /*5930*/  UIADD3 UR7, UPT, UPT, UR60, 0x200, URZ ;  /* 0x000002003c077890 */ /* 0x000fe4000fffe0ff */
[----:B------:R-:W-:Y:S02]  /*5940*/  @!UP0 UIMAD UR41, UR6, UR10, UR41 ;  /* 0x0000000a062982a4 */ /* 0x000fe4000f8e0229 */
[----:B------:R-:W-:Y:S01]  /*5950*/  IMAD.U32 R0, RZ, RZ, UR4 ;  /* 0x00000004ff007e24 */ /* 0x000fe2000f8e00ff */
[----:B------:R-:W-:Y:S04]  /*5960*/  ULOP3.LUT UP0, URZ, UR7, 0x90, URZ, 0xc0, !UPT ;  /* 0x0000009007ff7892 */ /* 0x000fe8000f80c0ff */
[----:B------:R1:W-:Y:S05]  /*5970*/  STL [R1+0x84], R0 ;  /* 0x0000840001007387 */ /* 0x0003ea0000100800 */
[----:B------:R-:W-:Y:S05]  /*5980*/  BRA.U !UP0, `(.L_x_89) ;  /* 0x00000001087c7547 */ /* 0x000fea000b800000 */
[----:B------:R-:W3:Y:S01]  /*5990*/  LDCU.64 UR8, c[0x4][0x80] ;  /* 0x01001000ff0877ac */ /* 0x000ee20008000a00 */
[----:B------:R-:W-:Y:S01]  /*59a0*/  MOV R16, 0x0 ;  /* 0x0000000000107802 */ /* 0x000fe20000000f00 */
[----:B------:R-:W-:Y:S02]  /*59b0*/  HFMA2 R12, -RZ, RZ, 0, 5.9604644775390625e-08 ;  /* 0x00000001ff0c7431 */ /* 0x000fe400000001ff */
[----:B------:R-:W-:Y:S01]  /*59c0*/  IMAD.MOV.U32 R8, RZ, RZ, 0x70 ;  /* 0x00000070ff087424 */ /* 0x000fe200078e00ff */
[----:B--2---:R2:W4:Y:S01]  /*59d0*/  LDC.64 R2, c[0x4][R16] ;  /* 0x0100000010027b82 */ /* 0x0045220000000a00 */
[----:B------:R-:W1:Y:S01]  /*59e0*/  LDCU.64 UR6, c[0x4][0x88] ;  /* 0x01001100ff0677ac */ /* 0x000e620008000a00 */
[----:B------:R-:W-:Y:S01]  /*59f0*/  IMAD.MOV.U32 R13, RZ, RZ, RZ ;  /* 0x000000ffff0d7224 */ /* 0x000fe200078e00ff */
[----:B------:R-:W1:Y:S01]  /*5a00*/  LDCU.64 UR4, c[0x4][0x8] ;  /* 0x01000100ff0477ac */ /* 0x000e620008000a00 */
[----:B---3--:R-:W-:Y:S01]  /*5a10*/  MOV R5, UR9 ;  /* 0x0000000900057c02 */ /* 0x008fe20008000f00 */
[----:B------:R-:W-:Y:S01]  /*5a20*/  IMAD.U32 R4, RZ, RZ, UR8 ;  /* 0x00000008ff047e24 */ /* 0x000fe2000f8e00ff */
[----:B-1----:R-:W-:Y:S01]  /*5a30*/  MOV R7, UR7 ;  /* 0x0000000700077c02 */ /* 0x002fe20008000f00 */
[----:B------:R-:W-:Y:S01]  /*5a40*/  IMAD.U32 R6, RZ, RZ, UR6 ;  /* 0x00000006ff067e24 */ /* 0x000fe2000f8e00ff */
[----:B------:R-:W-:Y:S01]  /*5a50*/  MOV R11, UR5 ;  /* 0x00000005000b7c02 */ /* 0x000fe20008000f00 */
[----:B------:R-:W-:Y:S02]  /*5a60*/  IMAD.U32 R10, RZ, RZ, UR4 ;  /* 0x00000004ff0a7e24 */ /* 0x000fe4000f8e00ff */
[----:B------:R-:W-:Y:S07]  /*5a70*/  LEPC R20, `(.L_x_90) ;  /* 0x000000001014794e */ /* 0x000fee0000000000 */
[----:B--2-45:R-:W-:Y:S05]  /*5a80*/  CALL.ABS.NOINC R2 ;  /* 0x0000000002007343 */ /* 0x034fea0003c00000 */
.L_x_90:
[----:B------:R-:W1:Y:S01]  /*5a90*/  LDCU.64 UR8, c[0x4][0x80] ;  /* 0x01001000ff0877ac */ /* 0x000e620008000a00 */
[----:B------:R2:W3:Y:S01]  /*5aa0*/  LDC.64 R2, c[0x4][R16] ;  /* 0x0100000010027b82 */ /* 0x0004e20000000a00 */
[----:B------:R-:W-:Y:S02]  /*5ab0*/  HFMA2 R12, -RZ, RZ, 0, 5.9604644775390625e-08 ;  /* 0x00000001ff0c7431 */ /* 0x000fe400000001ff */
[----:B------:R-:W-:Y:S02]  /*5ac0*/  IMAD.MOV.U32 R8, RZ, RZ, 0x70 ;  /* 0x00000070ff087424 */ /* 0x000fe400078e00ff */
[----:B------:R-:W-:Y:S01]  /*5ad0*/  IMAD.MOV.U32 R13, RZ, RZ, RZ ;  /* 0x000000ffff0d7224 */ /* 0x000fe200078e00ff */
[----:B------:R-:W4:Y:S01]  /*5ae0*/  LDCU.64 UR6, c[0x4][0x88] ;  /* 0x01001100ff0677ac */ /* 0x000f220008000a00 */
[----:B------:R-:W5:Y:S01]  /*5af0*/  LDCU.64 UR4, c[0x4][0x8] ;  /* 0x01000100ff0477ac */ /* 0x000f620008000a00 */
[----:B-1----:R-:W-:Y:S02]  /*5b00*/  MOV R4, UR8 ;  /* 0x0000000800047c02 */ /* 0x002fe40008000f00 */
[----:B------:R-:W-:Y:S02]  /*5b10*/  MOV R5, UR9 ;  /* 0x0000000900057c02 */ /* 0x000fe40008000f00 */
[----:B----4-:R-:W-:Y:S01]  /*5b20*/  MOV R7, UR7 ;  /* 0x0000000700077c02 */ /* 0x010fe20008000f00 */
[----:B------:R-:W-:Y:S01]  /*5b30*/  IMAD.U32 R6, RZ, RZ, UR6 ;  /* 0x00000006ff067e24 */ /* 0x000fe2000f8e00ff */
[----:B-----5:R-:W-:Y:S01]  /*5b40*/  MOV R11, UR5 ;  /* 0x00000005000b7c02 */ /* 0x020fe20008000f00 */
[----:B--2---:R-:W-:Y:S02]  /*5b50*/  IMAD.U32 R10, RZ, RZ, UR4 ;  /* 0x00000004ff0a7e24 */ /* 0x004fe4000f8e00ff */
[----:B------:R-:W-:Y:S07]  /*5b60*/  LEPC R20, `(.L_x_89) ;  /* 0x000000001014794e */ /* 0x000fee0000000000 */
[----:B---3--:R-:W-:Y:S05]  /*5b70*/  CALL.ABS.NOINC R2 ;  /* 0x0000000002007343 */ /* 0x008fea0003c00000 */
.L_x_89:
[----:B------:R-:W-:Y:S01]  /*5b80*/  PLOP3.LUT P1, PT, PT, PT, PT, 0x8, 0x80 ;  /* 0x000000000080781c */ /* 0x000fe20003f2e170 */
[----:B------:R-:W-:Y:S01]  /*5b90*/  UISETP.NE.AND UP1, UPT, UR57, URZ, UPT ;  /* 0x000000ff3900728c */ /* 0x000fe2000bf25270 */
[----:B------:R3:W5:Y:S01]  /*5ba0*/  LDL R16, [R1+0x64] ;  /* 0x0000640001107983 */ /* 0x0007620000100800 */
[----:B------:R-:W4:Y:S01]  /*5bb0*/  LDC.64 R4, c[0x0][0x890] ;  /* 0x00022400ff047b82 */ /* 0x000f220000000a00 */
[----:B------:R-:W1:Y:S03]  /*5bc0*/  S2R R17, SR_TID.X ;  /* 0x0000000000117919 */ /* 0x000e660000002100 */
[----:B------:R-:W-:Y:S04]  /*5bd0*/  PLOP3.LUT P0, PT, PT, PT, UP1, 0x80, 0x8 ;  /* 0x000000000008781c */ /* 0x000fe80003f0f018 */
[----:B------:R-:W2:Y:S01]  /*5be0*/  LDC.64 R6, c[0x0][0x8b0] ;  /* 0x00022c00ff067b82 */ /* 0x000ea20000000a00 */
[----:B------:R-:W3:Y:S01]  /*5bf0*/  @UP1 LDCU.64 UR4, c[0x0][0x888] ;  /* 0x00011100ff0417ac */ /* 0x000ee20008000a00 */
[----:B----4-:R-:W-:Y:S01]  /*5c00*/  ISETP.NE.U32.AND P3, PT, R4, RZ, PT ;  /* 0x000000ff0400720c */ /* 0x010fe20003f65070 */
[----:B---3--:R-:W-:Y:S03]  /*5c10*/  @UP1 UISETP.NE.U32.AND UP0, UPT, UR4, URZ, UPT ;  /* 0x000000ff0400128c */ /* 0x008fe6000bf05070 */
[----:B------:R-:W-:Y:S02]  /*5c20*/  ISETP.NE.AND.EX P3, PT, R5, RZ, PT, P3 ;  /* 0x000000ff0500720c */ /* 0x000fe40003f65330 */
[----:B--2---:R-:W-:Y:S01]  /*5c30*/  ISETP.NE.U32.AND P4, PT, R6, RZ, PT ;  /* 0x000000ff0600720c */ /* 0x004fe20003f85070 */
[----:B------:R-:W-:Y:S01]  /*5c40*/  @UP1 UISETP.NE.AND.EX UP0, UPT, UR5, URZ, UPT, UP0 ;  /* 0x000000ff0500128c */ /* 0x000fe2000bf05300 */
[----:B------:R-:W-:Y:S02]  /*5c50*/  @P0 PLOP3.LUT P1, PT, P3, PT, PT, 0x80, 0x8 ;  /* 0x000000000008081c */ /* 0x000fe40001f2f070 */
[----:B------:R-:W-:Y:S01]  /*5c60*/  ISETP.NE.AND.EX P4, PT, R7, RZ, PT, P4 ;  /* 0x000000ff0700720c */ /* 0x000fe20003f85340 */
[----:B------:R-:W-:Y:S06]  /*5c70*/  @UP1 USEL UR4, URZ, 0xffffffff, UP0 ;  /* 0xffffffffff041887 */ /* 0x000fec0008000000 */
[----:B-1----:R-:W-:Y:S06]  /*5c80*/  @!P3 BRA `(.L_x_91) ;  /* 0x000000000038b947 */ /* 0x002fec0003800000 */
[----:B------:R-:W1:Y:S02]  /*5c90*/  LDC.64 R2, c[0x0][0x888] ;  /* 0x00022200ff027b82 */ /* 0x000e640000000a00 */
[----:B-1----:R-:W-:Y:S04]  /*5ca0*/  ISETP.NE.U32.AND P2, PT, R2, RZ, PT ;  /* 0x000000ff0200720c */ /* 0x002fe80003f45070 */
[----:B------:R-:W-:Y:S11]  /*5cb0*/  ISETP.NE.AND.EX P2, PT, R3, RZ, PT, P2 ;  /* 0x000000ff0300720c */ /* 0x000ff60003f45320 */
[----:B------:R-:W-:Y:S02]  /*5cc0*/  @!UPT UIADD3 URZ, UPT, UPT, URZ, URZ, URZ ;  /* 0x000000fffffff290 */ /* 0x000fe4000fffe0ff */
[----:B------:R-:W1:Y:S01]  /*5cd0*/  @P2 LDC.64 R2, c[0x0][0x888] ;  /* 0x00022200ff022b82 */ /* 0x000e620000000a00 */
[----:B------:R-:W-:Y:S04]  /*5ce0*/  @P2 IMAD R0, R4, UR36, RZ ;  /* 0x0000002404002c24 */ /* 0x000fe8000f8e02ff */
[----:B-1----:R-:W-:Y:S04]  /*5cf0*/  @P2 IMAD.WIDE R2, R0, 0x4, R2 ;  /* 0x0000000400022825 */ /* 0x002fe800078e0202 */
[----:B------:R-:W-:Y:S01]  /*5d00*/  IMAD.MOV.U32 R0, RZ, RZ, 0x1 ;  /* 0x00000001ff007424 */ /* 0x000fe200078e00ff */
[----:B-----5:R1:W5:Y:S04]  /*5d10*/  @P2 LDG.E R185, desc[UR54][R2.64] ;  /* 0x0000003602b92981 */ /* 0x020368000c1e1900 */
[----:B------:R-:W-:Y:S01]  /*5d20*/  @P2 PRMT R16, R0, 0x7610, R16 ;  /* 0x0000761000102816 */ /* 0x000fe20000000010 */
[----:B-1----:R-:W-:Y:S05]  /*5d30*/  IMAD.MOV.U32 R2, RZ, RZ, 0x1 ;  /* 0x00000001ff027424 */ /* 0x002fea00078e00ff */
[----:B------:R-:W-:Y:S05]  /*5d40*/  @!P2 PRMT R16, R2, 0x7610, R16 ;  /* 0x000076100210a816 */ /* 0x000fea0000000010 */
[----:B------:R1:W-:Y:S02]  /*5d50*/  STL.S16 [R1+0x64], R16 ;  /* 0x0000641001007387 */ /* 0x0003e40000100600 */
[----:B-1----:R-:W2:Y:S02]  /*5d60*/  @!P2 LDC R185, c[0x0][0x880] ;  /* 0x00022000ffb9ab82 */ /* 0x002ea40000000800 */
.L_x_91:
[----:B------:R-:W-:Y:S05]  /*5d70*/  @!P4 BRA `(.L_x_92) ;  /* 0x000000000024c947 */ /* 0x000fea0003800000 */
[----:B------:R-:W1:Y:S02]  /*5d80*/  LDC.64 R2, c[0x0][0x8a8] ;  /* 0x00022a00ff027b82 */ /* 0x000e640000000a00 */
[----:B-1----:R-:W-:Y:S04]  /*5d90*/  ISETP.NE.U32.AND P2, PT, R2, RZ, PT ;  /* 0x000000ff0200720c */ /* 0x002fe80003f45070 */
[----:B------:R-:W-:Y:S11]  /*5da0*/  ISETP.NE.AND.EX P2, PT, R3, RZ, PT, P2 ;  /* 0x000000ff0300720c */ /* 0x000ff60003f45320 */
[----:B------:R-:W-:Y:S02]  /*5db0*/  @!UPT UIADD3 URZ, UPT, UPT, URZ, URZ, URZ ;  /* 0x000000fffffff290 */ /* 0x000fe4000fffe0ff */
[----:B------:R-:W1:Y:S01]  /*5dc0*/  @P2 LDC.64 R2, c[0x0][0x8a8] ;  /* 0x00022a00ff022b82 */ /* 0x000e620000000a00 */
[----:B------:R-:W-:Y:S04]  /*5dd0*/  @P2 IMAD R0, R6, UR36, RZ ;  /* 0x0000002406002c24 */ /* 0x000fe8000f8e02ff */
[----:B-1----:R-:W-:Y:S05]  /*5de0*/  @P2 IMAD.WIDE R2, R0, 0x4, R2 ;  /* 0x0000000400022825 */ /* 0x002fea00078e0202 */
[----:B-----5:R1:W5:Y:S02]  /*5df0*/  @P2 LDG.E R184, desc[UR54][R2.64] ;  /* 0x0000003602b82981 */ /* 0x020364000c1e1900 */
[----:B-1----:R-:W3:Y:S02]  /*5e00*/  @!P2 LDC R184, c[0x0][0x8a0] ;  /* 0x00022800ffb8ab82 */ /* 0x002ee40000000800 */
.L_x_92:
[----:B------:R-:W4:Y:S01]  /*5e10*/  LDL R2, [R1+0x68] ;  /* 0x0000680001027983 */ /* 0x000f220000100800 */
[----:B--2--5:R-:W-:Y:S01]  /*5e20*/  @P0 FSETP.NEU.AND P4, PT, R185, RZ, PT ;  /* 0x000000ffb900020b */ /* 0x024fe20003f8d000 */
[C---:B------:R-:W-:Y:S01]  /*5e30*/  IMAD.SHL.U32 R4, R17.reuse, 0x10, RZ ;  /* 0x0000001011047824 */ /* 0x040fe200078e00ff */
[----:B------:R-:W-:Y:S01]  /*5e40*/  @P0 LOP3.LUT P2, RZ, R16, 0xff, RZ, 0xc0, !PT ;  /* 0x000000ff10ff0812 */ /* 0x000fe2000784c0ff */
[----:B------:R-:W2:Y:S01]  /*5e50*/  LDL R0, [R1+0x70] ;  /* 0x0000700001007983 */ /* 0x000ea20000100800 */
[----:B------:R-:W-:Y:S01]  /*5e60*/  IMAD.SHL.U32 R5, R17, 0x2, RZ ;  /* 0x0000000211057824 */ /* 0x000fe200078e00ff */
[----:B------:R-:W-:Y:S01]  /*5e70*/  BSSY B1, `(.L_x_93) ;  /* 0x00000b9000017945 */ /* 0x000fe20003800000 */
[----:B------:R-:W-:Y:S02]  /*5e80*/  LOP3.LUT R3, R4, 0x40, RZ, 0xc0, !PT ;  /* 0x0000004004037812 */ /* 0x000fe400078ec0ff */
[----:B------:R-:W-:Y:S02]  /*5e90*/  CS2R R250, SRZ ;  /* 0x0000000000fa7805 */ /* 0x000fe4000001ff00 */
[----:B------:R-:W-:Y:S02]  /*5ea0*/  PLOP3.LUT P5, PT, PT, PT, PT, 0x8, 0x80 ;  /* 0x000000000080781c */ /* 0x000fe40003fae170 */
[----:B------:R-:W-:Y:S02]  /*5eb0*/  CS2R R248, SRZ ;  /* 0x0000000000f87805 */ /* 0x000fe4000001ff00 */
        /* <DEDUP_REMOVED lines=30> */
[----:B--2---:R-:W-:Y:S02]  /*60a0*/  R2UR UR5, R0 ;  /* 0x00000000000572ca */ /* 0x004fe400000e0000 */
[----:B----4-:R-:W-:Y:S01]  /*60b0*/  R2UR UR6, R2 ;  /* 0x00000000020672ca */ /* 0x010fe200000e0000 */
[----:B------:R-:W-:Y:S01]  /*60c0*/  IMAD.U32 R2, RZ, RZ, UR4 ;  /* 0x00000004ff027e24 */ /* 0x000fe2000f8e00ff */
[----:B------:R-:W-:Y:S04]  /*60d0*/  @P0 SEL R0, RZ, 0xffffffff, P4 ;  /* 0xffffffffff000807 */ /* 0x000fe80002000000 */
[----:B------:R-:W-:Y:S02]  /*60e0*/  @P1 SEL R0, R2, R0, !P2 ;  /* 0x0000000002001207 */ /* 0x000fe40005000000 */
[----:B------:R-:W-:Y:S02]  /*60f0*/  LOP3.LUT R2, R3, 0x8, R5, 0xf8, !PT ;  /* 0x0000000803027812 */ /* 0x000fe400078ef805 */
[----:B------:R-:W-:Y:S01]  /*6100*/  @P0 LOP3.LUT R3, R0, 0x1, RZ, 0xc0, !PT ;  /* 0x0000000100030812 */ /* 0x000fe200078ec0ff */
[----:B------:R-:W-:Y:S01]  /*6110*/  IMAD.U32 R0, RZ, RZ, UR43 ;  /* 0x0000002bff007e24 */ /* 0x000fe2000f8e00ff */
[----:B------:R-:W-:Y:S02]  /*6120*/  LOP3.LUT R2, R2, 0x7b0, R4, 0xf8, !PT ;  /* 0x000007b002027812 */ /* 0x000fe400078ef804 */
[----:B------:R-:W-:Y:S01]  /*6130*/  ISETP.NE.U32.OR P6, PT, R3, 0x1, !P0 ;  /* 0x000000010300780c */ /* 0x000fe200047c5470 */
[----:B------:R-:W-:Y:S01]  /*6140*/  IMAD.U32 R3, RZ, RZ, UR6 ;  /* 0x00000006ff037e24 */ /* 0x000fe2000f8e00ff */
[----:B------:R-:W-:Y:S01]  /*6150*/  LOP3.LUT P1, RZ, R4, 0x40, RZ, 0xc0, !PT ;  /* 0x0000004004ff7812 */ /* 0x000fe2000782c0ff */
[C---:B------:R-:W-:Y:S01]  /*6160*/  IMAD R2, R0.reuse, 0x5800, R2 ;  /* 0x0000580000027824 */ /* 0x040fe200078e0202 */
[----:B------:R-:W-:Y:S02]  /*6170*/  P2R R4, PR, RZ, 0x40 ;  /* 0x00000040ff047803 */ /* 0x000fe40000000000 */
[----:B------:R-:W-:Y:S02]  /*6180*/  LOP3.LUT R8, R3, 0x1, RZ, 0x3c, !PT ;  /* 0x0000000103087812 */ /* 0x000fe400078e3cff */
[----:B------:R-:W-:Y:S01]  /*6190*/  LEA R7, R0, UR60, 0x3 ;  /* 0x0000003c00077c11 */ /* 0x000fe2000f8e18ff */
[----:B------:R1:W-:Y:S01]  /*61a0*/  STL [R1+0x78], R4 ;  /* 0x0000780401007387 */ /* 0x0003e20000100800 */
[----:B------:R-:W-:Y:S03]  /*61b0*/  LEA R3, R2, UR60, 0x1 ;  /* 0x0000003c02037c11 */ /* 0x000fe6000f8e08ff */
[----:B------:R2:W-:Y:S01]  /*61c0*/  STL [R1+0x58], RZ ;  /* 0x000058ff01007387 */ /* 0x0005e20000100800 */
[----:B------:R-:W-:Y:S01]  /*61d0*/  @P6 SHF.L.U32 R0, R8, 0x1f, RZ ;  /* 0x0000001f08006819 */ /* 0x000fe200000006ff */
[C---:B------:R-:W-:Y:S02]  /*61e0*/  VIADD R2, R3.reuse, 0x200 ;  /* 0x0000020003027836 */ /* 0x040fe40000000000 */
[----:B------:R2:W-:Y:S01]  /*61f0*/  STL [R1+0x5c], RZ ;  /* 0x00005cff01007387 */ /* 0x0005e20000100800 */
[----:B------:R4:W3:Y:S03]  /*6200*/  @P6 SYNCS.PHASECHK.TRANS64.TRYWAIT P0, [R7+URZ+0xe0], R0 ;  /* 0x0000e000070065a7 */ /* 0x0008e600080011ff */
[----:B------:R2:W-:Y:S04]  /*6210*/  STL [R1+0x50], RZ ;  /* 0x000050ff01007387 */ /* 0x0005e80000100800 */
[----:B------:R2:W-:Y:S04]  /*6220*/  STL [R1+0x54], RZ ;  /* 0x000054ff01007387 */ /* 0x0005e80000100800 */
[----:B------:R2:W-:Y:S04]  /*6230*/  STL [R1+0x48], RZ ;  /* 0x000048ff01007387 */ /* 0x0005e80000100800 */
[----:B------:R2:W-:Y:S01]  /*6240*/  STL [R1+0x4c], RZ ;  /* 0x00004cff01007387 */ /* 0x0005e20000100800 */
[----:B-1----:R-:W-:Y:S02]  /*6250*/  VIADD R4, R3, 0x210 ;  /* 0x0000021003047836 */ /* 0x002fe40000000000 */
[----:B------:R-:W-:Y:S01]  /*6260*/  @P1 VIADD R4, R2, 0xfffffff0 ;  /* 0xfffffff002041836 */ /* 0x000fe20000000000 */
[----:B------:R2:W-:Y:S01]  /*6270*/  STL [R1+0x40], RZ ;  /* 0x000040ff01007387 */ /* 0x0005e20000100800 */
[----:B------:R-:W-:Y:S03]  /*6280*/  IMAD.U32 R2, RZ, RZ, UR44 ;  /* 0x0000002cff027e24 */ /* 0x000fe6000f8e00ff */
[----:B------:R2:W-:Y:S01]  /*6290*/  STL [R1+0x44], RZ ;  /* 0x000044ff01007387 */ /* 0x0005e20000100800 */
[----:B----4-:R-:W-:Y:S01]  /*62a0*/  IMAD.U32 R0, RZ, RZ, UR5 ;  /* 0x00000005ff007e24 */ /* 0x010fe2000f8e00ff */
[----:B------:R-:W-:Y:S02]  /*62b0*/  LEA R6, R2, UR60, 0x3 ;  /* 0x0000003c02067c11 */ /* 0x000fe4000f8e18ff */
[----:B------:R2:W-:Y:S02]  /*62c0*/  STL [R1+0x38], RZ ;  /* 0x000038ff01007387 */ /* 0x0005e40000100800 */
[----:B------:R-:W-:Y:S02]  /*62d0*/  SHF.L.U32 R5, R0, 0x1f, RZ ;  /* 0x0000001f00057819 */ /* 0x000fe400000006ff */
[----:B------:R2:W-:Y:S02]  /*62e0*/  STL [R1+0x3c], RZ ;  /* 0x00003cff01007387 */ /* 0x0005e40000100800 */
[----:B------:R2:W1:Y:S02]  /*62f0*/  SYNCS.PHASECHK.TRANS64.TRYWAIT P4, [R6+URZ+0x130], R5 ;  /* 0x00013005060075a7 */ /* 0x00046400080811ff */
[----:B------:R2:W-:Y:S04]  /*6300*/  STL [R1+0x30], RZ ;  /* 0x000030ff01007387 */ /* 0x0005e80000100800 */
        /* <DEDUP_REMOVED lines=11> */
[----:B------:R2:W-:Y:S04]  /*63c0*/  STL [R1], RZ ;  /* 0x000000ff01007387 */ /* 0x0005e80000100800 */
[----:B------:R2:W-:Y:S01]  /*63d0*/  STL [R1+0x4], RZ ;  /* 0x000004ff01007387 */ /* 0x0005e20000100800 */
[----:B---3--:R-:W-:Y:S01]  /*63e0*/  @P6 PLOP3.LUT P5, PT, P0, PT, PT, 0x8, 0x80 ;  /* 0x000000000080681c */ /* 0x008fe200007ae170 */
[----:B------:R-:W-:Y:S01]  /*63f0*/  @!UPT UIADD3 URZ, UPT, UPT, URZ, URZ, URZ ;  /* 0x000000fffffff290 */ /* 0x000fe2000fffe0ff */
[----:B------:R-:W-:Y:S11]  /*6400*/  @!P6 BRA `(.L_x_94) ;  /* 0x00000004007ce947 */ /* 0x000ff60003800000 */
[----:B------:R-:W-:Y:S01]  /*6410*/  ISETP.NE.U32.AND P0, PT, RZ, UR52, PT ;  /* 0x00000034ff007c0c */ /* 0x000fe2000bf05070 */
[----:B------:R-:W-:Y:S01]  /*6420*/  BSSY B0, `(.L_x_95) ;  /* 0x000000d000007945 */ /* 0x000fe20003800000 */
[----:B------:R-:W-:Y:S01]  /*6430*/  FSETP.NEU.AND P2, PT, R185, RZ, PT ;  /* 0x000000ffb900720b */ /* 0x000fe20003f4d000 */
[----:B------:R-:W-:Y:S01]  /*6440*/  IMAD.MOV.U32 R190, RZ, RZ, RZ ;  /* 0x000000ffffbe7224 */ /* 0x000fe200078e00ff */
[----:B------:R-:W-:Y:S02]  /*6450*/  ISETP.NE.AND.EX P0, PT, RZ, UR53, PT, P0 ;  /* 0x00000035ff007c0c */ /* 0x000fe4000bf05300 */
[----:B------:R-:W-:Y:S02]  /*6460*/  LOP3.LUT P1, RZ, R16, 0xff, RZ, 0xc0, !PT ;  /* 0x000000ff10ff7812 */ /* 0x000fe4000782c0ff */
[----:B------:R-:W-:Y:S02]  /*6470*/  SEL R0, RZ, 0xffffffff, P2 ;  /* 0xffffffffff007807 */ /* 0x000fe40001000000 */
[----:B------:R-:W-:Y:S04]  /*6480*/  SEL R2, RZ, 0xffffffff, P0 ;  /* 0xffffffffff027807 */ /* 0x000fe80000000000 */
[----:B------:R-:W-:Y:S04]  /*6490*/  @P3 SEL R0, R2, R0, !P1 ;  /* 0x0000000002003207 */ /* 0x000fe80004800000 */
[----:B------:R-:W-:Y:S01]  /*64a0*/  LOP3.LUT R2, R0, 0x1, RZ, 0xc0, !PT ;  /* 0x0000000100027812 */ /* 0x000fe200078ec0ff */
[----:B------:R-:W-:Y:S06]  /*64b0*/  @!P5 BRA `(.L_x_96) ;  /* 0x00000000000cd947 */ /* 0x000fec0003800000 */
[----:B------:R-:W-:Y:S04]  /*64c0*/  SHF.L.U32 R0, R8, 0x1f, RZ ;  /* 0x0000001f08007819 */ /* 0x000fe800000006ff */
[----:B------:R-:W3:Y:S02]  /*64d0*/  SYNCS.PHASECHK.TRANS64.TRYWAIT P0, [R7+URZ+0xe0], R0 ;  /* 0x0000e000070075a7 */ /* 0x000ee400080011ff */
[----:B---3--:R-:W-:Y:S05]  /*64e0*/  @!P0 BRA `(.L_x_97) ;  /* 0x00000054005c8947 */ /* 0x008fea0003800000 */
.L_x_96:
[----:B------:R-:W-:Y:S05]  /*64f0*/  BSYNC B0 ;  /* 0x0000000000007941 */ /* 0x000fea0003800000 */
.L_x_95:
[----:B------:R-:W-:Y:S02]  /*6500*/  ISETP.NE.U32.AND P0, PT, R2, 0x1, PT ;  /* 0x000000010200780c */ /* 0x000fe40003f05070 */
[----:B------:R-:W-:Y:S02]  /*6510*/  CS2R R10, SRZ ;  /* 0x00000000000a7805 */ /* 0x000fe4000001ff00 */
[----:B------:R-:W-:Y:S02]  /*6520*/  CS2R R8, SRZ ;  /* 0x0000000000087805 */ /* 0x000fe4000001ff00 */
[----:B------:R-:W-:Y:S02]  /*6530*/  CS2R R26, SRZ ;  /* 0x00000000001a7805 */ /* 0x000fe4000001ff00 */
[----:B------:R-:W-:Y:S02]  /*6540*/  CS2R R24, SRZ ;  /* 0x0000000000187805 */ /* 0x000fe4000001ff00 */
[----:B------:R-:W-:Y:S02]  /*6550*/  CS2R R14, SRZ ;  /* 0x00000000000e7805 */ /* 0x000fe4000001ff00 */
[----:B------:R-:W-:Y:S01]  /*6560*/  CS2R R12, SRZ ;  /* 0x00000000000c7805 */ /* 0x000fe2000001ff00 */
[----:B------:R-:W-:Y:S01]  /*6570*/  IMAD.MOV.U32 R191, RZ, RZ, RZ ;  /* 0x000000ffffbf7224 */ /* 0x000fe200078e00ff */
[----:B------:R-:W-:Y:S02]  /*6580*/  CS2R R188, SRZ ;  /* 0x0000000000bc7805 */ /* 0x000fe4000001ff00 */
[----:B------:R-:W-:Y:S02]  /*6590*/  CS2R R198, SRZ ;  /* 0x0000000000c67805 */ /* 0x000fe4000001ff00 */
[----:B------:R-:W-:Y:S02]  /*65a0*/  CS2R R196, SRZ ;  /* 0x0000000000c47805 */ /* 0x000fe4000001ff00 */
[----:B------:R-:W-:Y:S02]  /*65b0*/  CS2R R206, SRZ ;  /* 0x0000000000ce7805 */ /* 0x000fe4000001ff00 */
[----:B------:R-:W-:Y:S01]  /*65c0*/  CS2R R204, SRZ ;  /* 0x0000000000cc7805 */ /* 0x000fe2000001ff00 */
[----:B------:R-:W4:Y:S01]  /*65d0*/  @P0 LDS.128 R8, [R3+0xa200] ;  /* 0x00a2000003080984 */ /* 0x000f220000000c00 */
[----:B------:R-:W-:Y:S02]  /*65e0*/  CS2R R214, SRZ ;  /* 0x0000000000d67805 */ /* 0x000fe4000001ff00 */
[----:B------:R-:W-:Y:S02]  /*65f0*/  CS2R R212, SRZ ;  /* 0x0000000000d47805 */ /* 0x000fe4000001ff00 */
[----:B------:R-:W-:Y:S01]  /*6600*/  CS2R R222, SRZ ;  /* 0x0000000000de7805 */ /* 0x000fe2000001ff00 */
[----:B------:R-:W5:Y:S01]  /*6610*/  @P0 LDS.128 R24, [R3+0x8200] ;  /* 0x0082000003180984 */ /* 0x000f620000000c00 */
[----:B------:R-:W-:Y:S02]  /*6620*/  CS2R R220, SRZ ;  /* 0x0000000000dc7805 */ /* 0x000fe4000001ff00 */
[----:B------:R-:W-:Y:S02]  /*6630*/  CS2R R230, SRZ ;  /* 0x0000000000e67805 */ /* 0x000fe4000001ff00 */
[----:B------:R-:W-:Y:S01]  /*6640*/  CS2R R228, SRZ ;  /* 0x0000000000e47805 */ /* 0x000fe2000001ff00 */
[----:B------:R-:W1:Y:S01]  /*6650*/  @P0 LDS.128 R12, [R3+0x9200] ;  /* 0x00920000030c0984 */ /* 0x000e620000000c00 */
[----:B------:R-:W-:Y:S02]  /*6660*/  CS2R R238, SRZ ;  /* 0x0000000000ee7805 */ /* 0x000fe4000001ff00 */
[----:B------:R-:W-:Y:S02]  /*6670*/  CS2R R236, SRZ ;  /* 0x0000000000ec7805 */ /* 0x000fe4000001ff00 */
[----:B------:R-:W-:Y:S01]  /*6680*/  CS2R R246, SRZ ;  /* 0x0000000000f67805 */ /* 0x000fe2000001ff00 */
[----:B------:R-:W-:Y:S01]  /*6690*/  @P0 LDS.128 R188, [R3+0x200] ;  /* 0x0002000003bc0984 */ /* 0x000fe20000000c00 */
        /* <DEDUP_REMOVED lines=21> */
[----:B------:R-:W-:Y:S01]  /*67f0*/  CS2R R248, SRZ ;  /* 0x0000000000f87805 */ /* 0x000fe2000001ff00 */
[----:B------:R-:W-:Y:S04]  /*6800*/  @P0 LDS.128 R236, [R3+0x6200] ;  /* 0x0062000003ec0984 */ /* 0x000fe80000000c00 */
[----:B----4-:R4:W-:Y:S04]  /*6810*/  STL.64 [R1+0x40], R8 ;  /* 0x0000400801007387 */ /* 0x0109e80000100a00 */
[----:B-----5:R5:W-:Y:S04]  /*6820*/  STL.64 [R1], R24 ;  /* 0x0000001801007387 */ /* 0x020be80000100a00 */
[----:B------:R2:W-:Y:S04]  /*6830*/  STL.64 [R1+0x8], R26 ;  /* 0x0000081a01007387 */ /* 0x0005e80000100a00 */
[----:B------:R3:W-:Y:S04]  /*6840*/  STL.64 [R1+0x48], R10 ;  /* 0x0000480a01007387 */ /* 0x0007e80000100a00 */
[----:B-1----:R1:W-:Y:S04]  /*6850*/  STL.64 [R1+0x20], R12 ;  /* 0x0000200c01007387 */ /* 0x0023e80000100a00 */
[----:B------:R1:W-:Y:S04]  /*6860*/  STL.64 [R1+0x28], R14 ;  /* 0x0000280e01007387 */ /* 0x0003e80000100a00 */
[----:B------:R-:W-:Y:S01]  /*6870*/  @P0 LDS.128 R244, [R3+0x7200] ;  /* 0x0072000003f40984 */ /* 0x000fe20000000c00 */
[----:B----4-:R-:W-:Y:S03]  /*6880*/  CS2R R8, SRZ ;  /* 0x0000000000087805 */ /* 0x010fe6000001ff00 */
[----:B------:R-:W-:Y:S01]  /*6890*/  @P0 LDS.128 R192, [R4] ;  /* 0x0000000004c00984 */ /* 0x000fe20000000c00 */
[----:B-----5:R-:W-:Y:S03]  /*68a0*/  CS2R R24, SRZ ;  /* 0x0000000000187805 */ /* 0x020fe6000001ff00 */
[----:B------:R-:W-:Y:S01]  /*68b0*/  @P0 LDS.128 R200, [R4+0x1000] ;  /* 0x0010000004c80984 */ /* 0x000fe20000000c00 */
[----:B--2---:R-:W-:Y:S03]  /*68c0*/  CS2R R26, SRZ ;  /* 0x00000000001a7805 */ /* 0x004fe6000001ff00 */
[----:B------:R-:W-:Y:S01]  /*68d0*/  @P0 LDS.128 R208, [R4+0x2000] ;  /* 0x0020000004d00984 */ /* 0x000fe20000000c00 */
[----:B---3--:R-:W-:Y:S03]  /*68e0*/  IMAD.MOV.U32 R11, RZ, RZ, RZ ;  /* 0x000000ffff0b7224 */ /* 0x008fe600078e00ff */
[----:B------:R3:W2:Y:S01]  /*68f0*/  LDL.LU R10, [R1+0x58] ;  /* 0x00005800010a7983 */ /* 0x0006a20000300800 */
[----:B-1----:R-:W-:Y:S03]  /*6900*/  CS2R R12, SRZ ;  /* 0x00000000000c7805 */ /* 0x002fe6000001ff00 */
[----:B------:R-:W-:Y:S01]  /*6910*/  @P0 LDS.128 R24, [R4+0x8000] ;  /* 0x0080000004180984 */ /* 0x000fe20000000c00 */
[----:B------:R-:W-:Y:S03]  /*6920*/  CS2R R14, SRZ ;  /* 0x00000000000e7805 */ /* 0x000fe6000001ff00 */
[----:B------:R-:W-:Y:S04]  /*6930*/  @P0 LDS.128 R216, [R4+0x3000] ;  /* 0x0030000004d80984 */ /* 0x000fe80000000c00 */
[----:B------:R-:W-:Y:S04]  /*6940*/  @P0 LDS.128 R224, [R4+0x4000] ;  /* 0x0040000004e00984 */ /* 0x000fe80000000c00 */
[----:B------:R-:W-:Y:S04]  /*6950*/  @P0 LDS.128 R12, [R4+0x9000] ;  /* 0x00900000040c0984 */ /* 0x000fe80000000c00 */
[----:B------:R-:W-:Y:S04]  /*6960*/  @P0 LDS.128 R232, [R4+0x5000] ;  /* 0x0050000004e80984 */ /* 0x000fe80000000c00 */
[----:B------:R-:W-:Y:S04]  /*6970*/  @P0 LDS.128 R240, [R4+0x6000] ;  /* 0x0060000004f00984 */ /* 0x000fe80000000c00 */
[----:B------:R-:W-:Y:S04]  /*6980*/  @P0 LDS.128 R248, [R4+0x7000] ;  /* 0x0070000004f80984 */ /* 0x000fe80000000c00 */
[----:B--2---:R-:W1:Y:S04]  /*6990*/  @P0 LDS.128 R8, [R4+0xa000] ;  /* 0x00a0000004080984 */ /* 0x004e680000000c00 */
[----:B-1----:R3:W-:Y:S04]  /*69a0*/  STL.64 [R1+0x50], R8 ;  /* 0x0000500801007387 */ /* 0x0027e80000100a00 */
[----:B------:R3:W-:Y:S04]  /*69b0*/  STL.64 [R1+0x10], R24 ;  /* 0x0000101801007387 */ /* 0x0007e80000100a00 */
[----:B------:R3:W-:Y:S04]  /*69c0*/  STL.64 [R1+0x18], R26 ;  /* 0x0000181a01007387 */ /* 0x0007e80000100a00 */
[----:B------:R3:W-:Y:S04]  /*69d0*/  STL.64 [R1+0x58], R10 ;  /* 0x0000580a01007387 */ /* 0x0007e80000100a00 */
[----:B------:R3:W-:Y:S04]  /*69e0*/  STL.64 [R1+0x30], R12 ;  /* 0x0000300c01007387 */ /* 0x0007e80000100a00 */
[----:B------:R3:W-:Y:S02]  /*69f0*/  STL.64 [R1+0x38], R14 ;  /* 0x0000380e01007387 */ /* 0x0007e40000100a00 */
.L_x_94:
[----:B------:R-:W-:Y:S05]  /*6a00*/  BSYNC B1 ;  /* 0x0000000000017941 */ /* 0x000fea0003800000 */
.L_x_93:
[----:B------:R-:W-:Y:S01]  /*6a10*/  SHF.R.U32.HI R17, RZ, 0x5, R17 ;  /* 0x00000005ff117819 */ /* 0x000fe20000011611 */
[----:B------:R-:W-:Y:S04]  /*6a20*/  IMAD.U32 R0, RZ, RZ, UR44 ;  /* 0x0000002cff007e24 */ /* 0x000fe8000f8e00ff */
[----:B------:R-:W-:Y:S05]  /*6a30*/  IMAD R16, R0, 0xb0, R22 ;  /* 0x000000b000107824 */ /* 0x000fea00078e0216 */
[----:B------:R-:W-:Y:S04]  /*6a40*/  SHF.R.U32.HI R0, RZ, 0x15, R16 ;  /* 0x00000015ff007819 */ /* 0x000fe80000011610 */
[----:B------:R-:W-:Y:S01]  /*6a50*/  LOP3.LUT P0, RZ, R0, 0x3, R17, 0x48, !PT ;  /* 0x0000000300ff7812 */ /* 0x000fe20007804811 */
[----:B------:R-:W-:Y:S01]  /*6a60*/  @!UPT UIADD3 URZ, UPT, UPT, URZ, URZ, URZ ;  /* 0x000000fffffff290 */ /* 0x000fe2000fffe0ff */
[----:B-1----:R-:W-:Y:S11]  /*6a70*/  @P4 BRA `(.L_x_98) ;  /* 0x0000000000084947 */ /* 0x002ff60003800000 */
[----:B------:R-:W1:Y:S02]  /*6a80*/  SYNCS.PHASECHK.TRANS64.TRYWAIT P1, [R6+URZ+0x130], R5 ;  /* 0x00013005060075a7 */ /* 0x000e6400080211ff */
[----:B-1----:R-:W-:Y:S05]  /*6a90*/  @!P1 BRA `(.L_x_99) ;  /* 0x0000005000049947 */ /* 0x002fea0003800000 */
.L_x_98:
[----:B------:R-:W-:Y:S05]  /*6aa0*/  @!P0 BRA `(.L_x_100) ;  /* 0x0000000000408947 */ /* 0x000fea0003800000 */
[----:B------:R-:W1:Y:S01]  /*6ab0*/  LDCU.64 UR8, c[0x4][0x70] ;  /* 0x01000e00ff0877ac */ /* 0x000e620008000a00 */
[----:B------:R-:W-:Y:S01]  /*6ac0*/  MOV R3, 0x0 ;  /* 0x0000000000037802 */ /* 0x000fe20000000f00 */
[----:B---3--:R-:W-:Y:S02]  /*6ad0*/  HFMA2 R12, -RZ, RZ, 0, 5.9604644775390625e-08 ;  /* 0x00000001ff0c7431 */ /* 0x008fe400000001ff */
[----:B------:R-:W-:Y:S02]  /*6ae0*/  IMAD.MOV.U32 R8, RZ, RZ, 0x192 ;  /* 0x00000192ff087424 */ /* 0x000fe400078e00ff */
[----:B------:R-:W-:Y:S01]  /*6af0*/  IMAD.MOV.U32 R13, RZ, RZ, RZ ;  /* 0x000000ffff0d7224 */ /* 0x000fe200078e00ff */
[----:B------:R-:W3:Y:S01]  /*6b00*/  LDCU.64 UR6, c[0x4][0x78] ;  /* 0x01000f00ff0677ac */ /* 0x000ee20008000a00 */
[----:B------:R-:W4:Y:S01]  /*6b10*/  LDC.64 R2, c[0x4][R3] ;  /* 0x0100000003027b82 */ /* 0x000f220000000a00 */
[----:B------:R-:W5:Y:S01]  /*6b20*/  LDCU.64 UR4, c[0x4][0x10] ;  /* 0x01000200ff0477ac */ /* 0x000f620008000a00 */
[----:B-12---:R-:W-:Y:S01]  /*6b30*/  MOV R5, UR9 ;  /* 0x0000000900057c02 */ /* 0x006fe20008000f00 */
[----:B------:R-:W-:Y:S01]  /*6b40*/  IMAD.U32 R4, RZ, RZ, UR8 ;  /* 0x00000008ff047e24 */ /* 0x000fe2000f8e00ff */
[----:B---3--:R-:W-:Y:S01]  /*6b50*/  MOV R7, UR7 ;  /* 0x0000000700077c02 */ /* 0x008fe20008000f00 */
[----:B------:R-:W-:Y:S01]  /*6b60*/  IMAD.U32 R6, RZ, RZ, UR6 ;  /* 0x00000006ff067e24 */ /* 0x000fe2000f8e00ff */
[----:B-----5:R-:W-:Y:S01]  /*6b70*/  MOV R11, UR5 ;  /* 0x00000005000b7c02 */ /* 0x020fe20008000f00 */
[----:B------:R-:W-:Y:S02]  /*6b80*/  IMAD.U32 R10, RZ, RZ, UR4 ;  /* 0x00000004ff0a7e24 */ /* 0x000fe4000f8e00ff */
[----:B------:R-:W-:Y:S07]  /*6b90*/  LEPC R20, `(.L_x_100) ;  /* 0x000000001014794e */ /* 0x000fee0000000000 */
[----:B----4-:R-:W-:Y:S05]  /*6ba0*/  CALL.ABS.NOINC R2 ;  /* 0x0000000002007343 */ /* 0x010fea0003c00000 */
.L_x_100:
[----:B------:R-:W-:Y:S05]  /*6bb0*/  WARPSYNC.ALL ;  /* 0x0000000000007948 */ /* 0x000fea0003800000 */
[C---:B------:R-:W-:Y:S01]  /*6bc0*/  R2UR UR4, R16.reuse ;  /* 0x00000000100472ca */ /* 0x040fe200000e0000 */
[----:B------:R-:W-:Y:S05]  /*6bd0*/  VIADD R0, R16, 0x10 ;  /* 0x0000001010007836 */ /* 0x000fea0000000000 */
[----:B------:R-:W-:Y:S04]  /*6be0*/  SHF.R.U32.HI R0, RZ, 0x15, R0 ;  /* 0x00000015ff007819 */ /* 0x000fe80000011600 */
[----:B------:R-:W-:Y:S03]  /*6bf0*/  LOP3.LUT P0, RZ, R0, 0x3, R17, 0x48, !PT ;  /* 0x0000000300ff7812 */ /* 0x000fe60007804811 */
[----:B------:R-:W4:Y:S10]  /*6c00*/  LDTM.x16 R168, tmem[UR4] ;  /* 0x0000000400a879ee */ /* 0x000f340008240000 */
[----:B----4-:R-:W-:Y:S05]  /*6c10*/  @!P0 BRA `(.L_x_101) ;  /* 0x0000000000408947 */ /* 0x010fea0003800000 */
        /* <DEDUP_REMOVED lines=16> */
.L_x_101:
[----:B------:R-:W-:Y:S05]  /*6d20*/  WARPSYNC.ALL ;  /* 0x0000000000007948 */ /* 0x000fea0003800000 */
[C---:B------:R-:W-:Y:S01]  /*6d30*/  R2UR UR4, R16.reuse ;  /* 0x00000000100472ca */ /* 0x040fe200000e0000 */
[----:B------:R-:W-:Y:S05]  /*6d40*/  VIADD R0, R16, 0x20 ;  /* 0x0000002010007836 */ /* 0x000fea0000000000 */
[----:B------:R-:W-:Y:S04]  /*6d50*/  SHF.R.U32.HI R0, RZ, 0x15, R0 ;  /* 0x00000015ff007819 */ /* 0x000fe80000011600 */
[----:B------:R-:W-:Y:S03]  /*6d60*/  LOP3.LUT P0, RZ, R0, 0x3, R17, 0x48, !PT ;  /* 0x0000000300ff7812 */ /* 0x000fe60007804811 */
[----:B------:R-:W4:Y:S10]  /*6d70*/  LDTM.x16 R152, tmem[UR4+0x10] ;  /* 0x00001004009879ee */ /* 0x000f340008240000 */
        /* <DEDUP_REMOVED lines=17> */
.L_x_102:
        /* <DEDUP_REMOVED lines=23> */
.L_x_103:
        /* <DEDUP_REMOVED lines=23> */
.L_x_104:
        /* <DEDUP_REMOVED lines=23> */
.L_x_105:
        /* <DEDUP_REMOVED lines=23> */
.L_x_106:
        /* <DEDUP_REMOVED lines=23> */
.L_x_107:
        /* <DEDUP_REMOVED lines=23> */
.L_x_108:
        /* <DEDUP_REMOVED lines=23> */
.L_x_109:
[----:B------:R-:W4:Y:S01]  /*78a0*/  S2R R2, SR_TID.X ;  /* 0x0000000000027919 */ /* 0x000f220000002100 */
[----:B------:R-:W-:Y:S05]  /*78b0*/  WARPSYNC.ALL ;  /* 0x0000000000007948 */ /* 0x000fea0003800000 */
[C---:B------:R-:W-:Y:S01]  /*78c0*/  R2UR UR4, R16.reuse ;  /* 0x00000000100472ca */ /* 0x040fe200000e0000 */
[----:B------:R-:W-:Y:S05]  /*78d0*/  VIADD R0, R16, 0xa0 ;  /* 0x000000a010007836 */ /* 0x000fea0000000000 */
[----:B------:R-:W-:Y:S07]  /*78e0*/  SHF.R.U32.HI R0, RZ, 0x15, R0 ;  /* 0x00000015ff007819 */ /* 0x000fee0000011600 */
[----:B---3--:R-:W3:Y:S01]  /*78f0*/  LDTM.x16 R24, tmem[UR4+0x90] ;  /* 0x00009004001879ee */ /* 0x008ee20008240000 */
[----:B----4-:R-:W-:Y:S04]  /*7900*/  SHF.R.U32.HI R2, RZ, 0x5, R2 ;  /* 0x00000005ff027819 */ /* 0x010fe80000011602 */
[----:B------:R-:W-:Y:S11]  /*7910*/  LOP3.LUT P0, RZ, R0, 0x3, R2, 0x48, !PT ;  /* 0x0000000300ff7812 */ /* 0x000ff60007804802 */
[----:B------:R-:W-:Y:S02]  /*7920*/  @!UPT UIADD3 URZ, UPT, UPT, URZ, URZ, URZ ;  /* 0x000000fffffff290 */ /* 0x000fe4000fffe0ff */
[----:B---3--:R-:W-:Y:S05]  /*7930*/  @!P0 BRA `(.L_x_110) ;  /* 0x0000000000408947 */ /* 0x008fea0003800000 */
[----:B------:R-:W1:Y:S01]  /*7940*/  LDCU.64 UR8, c[0x4][0x70] ;  /* 0x01000e00ff0877ac */ /* 0x000e620008000a00 */
[----:B------:R-:W-:Y:S01]  /*7950*/  MOV R3, 0x0 ;  /* 0x0000000000037802 */ /* 0x000fe20000000f00 */
[----:B------:R-:W-:Y:S02]  /*7960*/  HFMA2 R12, -RZ, RZ, 0, 5.9604644775390625e-08 ;  /* 0x00000001ff0c7431 */ /* 0x000fe400000001ff */
        /* <DEDUP_REMOVED lines=13> */
.L_x_110:
[----:B------:R-:W3:Y:S01]  /*7a40*/  S2R R7, SR_TID.X ;  /* 0x0000000000077919 */ /* 0x000ee20000002100 */
[----:B------:R-:W-:Y:S05]  /*7a50*/  WARPSYNC.ALL ;  /* 0x0000000000007948 */ /* 0x000fea0003800000 */
[----:B---3--:R-:W-:Y:S02]  /*7a60*/  LOP3.LUT P1, R20, R7, 0x60, RZ, 0xc0, !PT ;  /* 0x0000006007147812 */ /* 0x008fe4000782c0ff */
[----:B------:R-:W-:Y:S01]  /*7a70*/  SHF.L.U32 R2, R188, 0x10, RZ ;  /* 0x00000010bc027819 */ /* 0x000fe200000006ff */
[----:B------:R-:W-:Y:S01]  /*7a80*/  FMUL R0, R184, R168 ;  /* 0x000000a8b8007220 */ /* 0x000fe20000400000 */
[----:B------:R-:W-:Y:S01]  /*7a90*/  LOP3.LUT R3, R188, 0xffff0000, RZ, 0xc0, !PT ;  /* 0xffff0000bc037812 */ /* 0x000fe200078ec0ff */
[----:B------:R-:W3:Y:S01]  /*7aa0*/  S2UR UR6, SR_CgaCtaId ;  /* 0x00000000000679c3 */ /* 0x000ee20000008800 */
[----:B------:R-:W-:Y:S01]  /*7ab0*/  SHF.L.U32 R4, R189, 0x10, RZ ;  /* 0x00000010bd047819 */ /* 0x000fe200000006ff */
[----:B------:R-:W-:Y:S01]  /*7ac0*/  FFMA R0, R185, R2, R0 ;  /* 0x00000002b9007223 */ /* 0x000fe20000000000 */
[----:B-12---:R-:W-:Y:S01]  /*7ad0*/  LOP3.LUT R5, R189, 0xffff0000, RZ, 0xc0, !PT ;  /* 0xffff0000bd057812 */ /* 0x006fe200078ec0ff */
[----:B------:R-:W-:Y:S01]  /*7ae0*/  FMUL R2, R184, R169 ;  /* 0x000000a9b8027220 */ /* 0x000fe20000400000 */
[----:B------:R-:W-:Y:S01]  /*7af0*/  SHF.L.U32 R6, R190, 0x10, RZ ;  /* 0x00000010be067819 */ /* 0x000fe200000006ff */
[C---:B------:R-:W-:Y:S01]  /*7b00*/  FMUL R136, R184.reuse, R136 ;  /* 0x00000088b8887220 */ /* 0x040fe20000400000 */
[----:B------:R-:W-:Y:S01]  /*7b10*/  SHF.L.U32 R21, R7, 0x4, RZ ;  /* 0x0000000407157819 */ /* 0x000fe200000006ff */
[----:B------:R-:W-:Y:S01]  /*7b20*/  FFMA R2, R185, R3, R2 ;  /* 0x00000003b9027223 */ /* 0x000fe20000000002 */
[----:B------:R-:W-:Y:S01]  /*7b30*/  SHF.L.U32 R7, R7, 0x1, RZ ;  /* 0x0000000107077819 */ /* 0x000fe200000006ff */
[C---:B------:R-:W-:Y:S01]  /*7b40*/  FMUL R3, R184.reuse, R170 ;  /* 0x000000aab8037220 */ /* 0x040fe20000400000 */
[----:B------:R-:W-:Y:S01]  /*7b50*/  LOP3.LUT R8, R191, 0xffff0000, RZ, 0xc0, !PT ;  /* 0xffff0000bf087812 */ /* 0x000fe200078ec0ff */
[----:B------:R-:W-:Y:S01]  /*7b60*/  FMUL R137, R184, R137 ;  /* 0x00000089b8897220 */ /* 0x000fe20000400000 */
[----:B------:R-:W-:Y:S01]  /*7b70*/  F2FP.BF16.F32.PACK_AB R168, R2, R0 ;  /* 0x0000000002a8723e */ /* 0x000fe200000010ff */
[C---:B------:R-:W-:Y:S01]  /*7b80*/  FFMA R3, R185.reuse, R4, R3 ;  /* 0x00000004b9037223 */ /* 0x040fe20000000003 */
[----:B------:R-:W-:Y:S01]  /*7b90*/  LOP3.LUT R2, R190, 0xffff0000, RZ, 0xc0, !PT ;  /* 0xffff0000be027812 */ /* 0x000fe200078ec0ff */
[C---:B------:R-:W-:Y:S01]  /*7ba0*/  FMUL R4, R184.reuse, R171 ;  /* 0x000000abb8047220 */ /* 0x040fe20000400000 */
[----:B------:R-:W-:Y:S01]  /*7bb0*/  MOV R10, UR43 ;  /* 0x0000002b000a7c02 */ /* 0x000fe20008000f00 */
[----:B------:R-:W-:Y:S01]  /*7bc0*/  FMUL R0, R184, R173 ;  /* 0x000000adb8007220 */ /* 0x000fe20000400000 */
[----:B------:R-:W-:Y:S01]  /*7bd0*/  R2UR UR5, R16 ;  /* 0x00000000100572ca */ /* 0x000fe200000e0000 */
[----:B------:R-:W-:Y:S01]  /*7be0*/  FFMA R4, R185, R5, R4 ;  /* 0x00000005b9047223 */ /* 0x000fe20000000004 */
[----:B------:R-:W-:Y:S01]  /*7bf0*/  LOP3.LUT P0, RZ, R21, 0x40, RZ, 0xc0, !PT ;  /* 0x0000004015ff7812 */ /* 0x000fe2000780c0ff */
[----:B------:R-:W-:Y:S01]  /*7c00*/  FMUL R5, R184, R172 ;  /* 0x000000acb8057220 */ /* 0x000fe20000400000 */
[----:B------:R-:W-:Y:S01]  /*7c10*/  SHF.L.U32 R186, R214, 0x10, RZ ;  /* 0x00000010d6ba7819 */ /* 0x000fe200000006ff */
[----:B------:R-:W-:Y:S01]  /*7c20*/  FMUL R138, R184, R138 ;  /* 0x0000008ab88a7220 */ /* 0x000fe20000400000 */
[----:B------:R-:W-:Y:S01]  /*7c30*/  F2FP.BF16.F32.PACK_AB R169, R4, R3 ;  /* 0x0000000304a9723e */ /* 0x000fe200000010ff */
[----:B------:R-:W-:Y:S01]  /*7c40*/  FFMA R5, R185, R6, R5 ;  /* 0x00000006b9057223 */ /* 0x000fe20000000005 */
[----:B------:R-:W-:Y:S01]  /*7c50*/  LOP3.LUT R6, R21, 0x40, RZ, 0xc0, !PT ;  /* 0x0000004015067812 */ /* 0x000fe200078ec0ff */
[----:B------:R-:W-:Y:S01]  /*7c60*/  FFMA R0, R185, R2, R0 ;  /* 0x00000002b9007223 */ /* 0x000fe20000000000 */
[----:B------:R-:W-:Y:S01]  /*7c70*/  LOP3.LUT R187, R214, 0xffff0000, RZ, 0xc0, !PT ;  /* 0xffff0000d6bb7812 */ /* 0x000fe200078ec0ff */
[----:B------:R-:W-:Y:S01]  /*7c80*/  FMUL R2, R184, R174 ;  /* 0x000000aeb8027220 */ /* 0x000fe20000400000 */
[----:B------:R-:W-:Y:S01]  /*7c90*/  LOP3.LUT R6, R6, 0x8, R7, 0xf8, !PT ;  /* 0x0000000806067812 */ /* 0x000fe200078ef807 */
[C---:B------:R-:W-:Y:S01]  /*7ca0*/  FMUL R4, R184.reuse, R177 ;  /* 0x000000b1b8047220 */ /* 0x040fe20000400000 */
[----:B------:R-:W-:Y:S01]  /*7cb0*/  SHF.L.U32 R7, R191, 0x10, RZ ;  /* 0x00000010bf077819 */ /* 0x000fe200000006ff */
[----:B------:R-:W-:Y:S01]  /*7cc0*/  FMUL R139, R184, R139 ;  /* 0x0000008bb88b7220 */ /* 0x000fe20000400000 */
[----:B------:R-:W-:Y:S01]  /*7cd0*/  LOP3.LUT R9, R6, 0x7b0, R21, 0xf8, !PT ;  /* 0x000007b006097812 */ /* 0x000fe200078ef815 */
[----:B------:R-:W-:Y:S01]  /*7ce0*/  FMUL R6, R184, R175 ;  /* 0x000000afb8067220 */ /* 0x000fe20000400000 */
[----:B------:R-:W-:Y:S01]  /*7cf0*/  F2FP.BF16.F32.PACK_AB R170, R0, R5 ;  /* 0x0000000500aa723e */ /* 0x000fe200000010ff */
[C---:B------:R-:W-:Y:S01]  /*7d00*/  FFMA R2, R185.reuse, R7, R2 ;  /* 0x00000007b9027223 */ /* 0x040fe20000000002 */
[C---:B------:R-:W-:Y:S01]  /*7d10*/  SHF.L.U32 R7, R192.reuse, 0x10, RZ ;  /* 0x00000010c0077819 */ /* 0x040fe200000006ff */
[----:B------:R-:W-:Y:S01]  /*7d20*/  FFMA R6, R185, R8, R6 ;  /* 0x00000008b9067223 */ /* 0x000fe20000000006 */
[----:B------:R-:W-:Y:S01]  /*7d30*/  LOP3.LUT R8, R192, 0xffff0000, RZ, 0xc0, !PT ;  /* 0xffff0000c0087812 */ /* 0x000fe200078ec0ff */
[----:B------:R-:W-:Y:S01]  /*7d40*/  FMUL R3, R184, R176 ;  /* 0x000000b0b8037220 */ /* 0x000fe20000400000 */
[----:B------:R-:W-:Y:S01]  /*7d50*/  SHF.L.U32 R176, R206, 0x10, RZ ;  /* 0x00000010ceb07819 */ /* 0x000fe200000006ff */
[----:B------:R-:W-:Y:S01]  /*7d60*/  UMOV UR4, 0x400 ;  /* 0x0000040000047882 */ /* 0x000fe20000000000 */
[----:B------:R-:W-:Y:S01]  /*7d70*/  F2FP.BF16.F32.PACK_AB R171, R6, R2 ;  /* 0x0000000206ab723e */ /* 0x000fe200000010ff */
[----:B---3--:R-:W-:Y:S01]  /*7d80*/  ULEA UR4, UR6, UR4, 0x18 ;  /* 0x0000000406047291 */ /* 0x008fe2000f8ec0ff */
[----:B------:R-:W-:Y:S01]  /*7d90*/  SHF.L.U32 R6, R193, 0x10, RZ ;  /* 0x00000010c1067819 */ /* 0x000fe200000006ff */
[----:B------:R-:W-:Y:S01]  /*7da0*/  FFMA R3, R185, R7, R3 ;  /* 0x00000007b9037223 */ /* 0x000fe20000000003 */
[----:B------:R-:W-:Y:S01]  /*7db0*/  LOP3.LUT R7, R193, 0xffff0000, RZ, 0xc0, !PT ;  /* 0xffff0000c1077812 */ /* 0x000fe200078ec0ff */
[----:B------:R-:W-:Y:S01]  /*7dc0*/  FFMA R4, R185, R8, R4 ;  /* 0x00000008b9047223 */ /* 0x000fe20000000004 */
[----:B------:R-:W-:Y:S01]  /*7dd0*/  SHF.L.U32 R8, R194, 0x10, RZ ;  /* 0x00000010c2087819 */ /* 0x000fe200000006ff */
[----:B------:R-:W-:Y:S01]  /*7de0*/  FMUL R0, R184, R178 ;  /* 0x000000b2b8007220 */ /* 0x000fe20000400000 */
[----:B------:R-:W-:Y:S01]  /*7df0*/  LOP3.LUT R177, R206, 0xffff0000, RZ, 0xc0, !PT ;  /* 0xffff0000ceb17812 */ /* 0x000fe200078ec0ff */
[----:B------:R-:W-:Y:S01]  /*7e00*/  FMUL R2, R184, R179 ;  /* 0x000000b3b8027220 */ /* 0x000fe20000400000 */
[----:B------:R-:W-:Y:S01]  /*7e10*/  F2FP.BF16.F32.PACK_AB R172, R4, R3 ;  /* 0x0000000304ac723e */ /* 0x000fe200000010ff */
[----:B------:R-:W-:Y:S01]  /*7e20*/  FMUL R5, R184, R180 ;  /* 0x000000b4b8057220 */ /* 0x000fe20000400000 */
[----:B------:R-:W-:Y:S01]  /*7e30*/  LOP3.LUT R3, R195, 0xffff0000, RZ, 0xc0, !PT ;  /* 0xffff0000c3037812 */ /* 0x000fe200078ec0ff */
[----:B------:R-:W-:Y:S01]  /*7e40*/  ULEA UR7, UR44, UR4, 0x3 ;  /* 0x000000042c077291 */ /* 0x000fe2000f8e18ff */
[----:B------:R-:W-:Y:S01]  /*7e50*/  SHF.L.U32 R178, R207, 0x10, RZ ;  /* 0x00000010cfb27819 */ /* 0x000fe200000006ff */
[----:B------:R-:W-:Y:S01]  /*7e60*/  FFMA R0, R185, R6, R0 ;  /* 0x00000006b9007223 */ /* 0x000fe20000000000 */
[----:B------:R-:W-:Y:S01]  /*7e70*/  LOP3.LUT R179, R207, 0xffff0000, RZ, 0xc0, !PT ;  /* 0xffff0000cfb37812 */ /* 0x000fe200078ec0ff */
[C---:B------:R-:W-:Y:S01]  /*7e80*/  FFMA R2, R185.reuse, R7, R2 ;  /* 0x00000007b9027223 */ /* 0x040fe20000000002 */
[----:B------:R-:W-:Y:S01]  /*7e90*/  SHF.L.U32 R180, R210, 0x10, RZ ;  /* 0x00000010d2b47819 */ /* 0x000fe200000006ff */
[----:B------:R-:W-:Y:S01]  /*7ea0*/  FFMA R5, R185, R8, R5 ;  /* 0x00000008b9057223 */ /* 0x000fe20000000005 */
[----:B------:R-:W-:Y:S01]  /*7eb0*/  LOP3.LUT R8, R194, 0xffff0000, RZ, 0xc0, !PT ;  /* 0xffff0000c2087812 */ /* 0x000fe200078ec0ff */
[----:B------:R-:W-:Y:S01]  /*7ec0*/  UIADD3 UR7, UPT, UPT, UR7, 0x140, URZ ;  /* 0x0000014007077890 */ /* 0x000fe2000fffe0ff */
[----:B------:R-:W-:Y:S01]  /*7ed0*/  F2FP.BF16.F32.PACK_AB R173, R2, R0 ;  /* 0x0000000002ad723e */ /* 0x000fe200000010ff */
[----:B------:R-:W-:Y:S01]  /*7ee0*/  FMUL R6, R184, R181 ;  /* 0x000000b5b8067220 */ /* 0x000fe20000400000 */
[----:B------:R-:W-:Y:S01]  /*7ef0*/  LOP3.LUT R181, R210, 0xffff0000, RZ, 0xc0, !PT ;  /* 0xffff0000d2b57812 */ /* 0x000fe200078ec0ff */
[----:B------:R-:W-:Y:S01]  /*7f00*/  IMAD R10, R10, 0x5800, R9 ;  /* 0x000058000a0a7824 */ /* 0x000fe200078e0209 */
[----:B------:R-:W-:Y:S01]  /*7f10*/  SHF.L.U32 R9, R195, 0x10, RZ ;  /* 0x00000010c3097819 */ /* 0x000fe200000006ff */
[----:B------:R-:W-:Y:S01]  /*7f20*/  UPRMT UR7, UR6, 0x654, UR7 ;  /* 0x0000065406077896 */ /* 0x000fe20008000007 */
[----:B------:R-:W-:Y:S01]  /*7f30*/  SHF.L.U32 R188, R215, 0x10, RZ ;  /* 0x00000010d7bc7819 */ /* 0x000fe200000006ff */
[----:B------:R-:W-:Y:S01]  /*7f40*/  FMUL R7, R184, R182 ;  /* 0x000000b6b8077220 */ /* 0x000fe20000400000 */
[----:B------:R-:W-:Y:S01]  /*7f50*/  LEA R252, R10, UR4, 0x1 ;  /* 0x000000040afc7c11 */ /* 0x000fe2000f8e08ff */
[----:B------:R-:W-:Y:S01]  /*7f60*/  FFMA R6, R185, R8, R6 ;  /* 0x00000008b9067223 */ /* 0x000fe20000000006 */
[----:B------:R-:W-:Y:S01]  /*7f70*/  SHF.L.U32 R182, R211, 0x10, RZ ;  /* 0x00000010d3b67819 */ /* 0x000fe200000006ff */
[----:B------:R-:W-:Y:S01]  /*7f80*/  FMUL R0, R184, R183 ;  /* 0x000000b7b8007220 */ /* 0x000fe20000400000 */
[----:B------:R-:W-:Y:S01]  /*7f90*/  IADD3 R194, PT, PT, R252, 0x210, RZ ;  /* 0x00000210fcc27810 */ /* 0x000fe20007ffe0ff */
[C---:B------:R-:W-:Y:S01]  /*7fa0*/  FFMA R2, R185.reuse, R9, R7 ;  /* 0x00000009b9027223 */ /* 0x040fe20000000007 */
[----:B------:R-:W-:Y:S01]  /*7fb0*/  F2FP.BF16.F32.PACK_AB R174, R6, R5 ;  /* 0x0000000506ae723e */ /* 0x000fe200000010ff */
[----:B------:R-:W-:Y:S01]  /*7fc0*/  FFMA R0, R185, R3, R0 ;  /* 0x00000003b9007223 */ /* 0x000fe20000000000 */
[----:B------:R-:W-:Y:S01]  /*7fd0*/  IADD3 R3, PT, PT, R252, 0x200, RZ ;  /* 0x00000200fc037810 */ /* 0x000fe20007ffe0ff */
[----:B------:R-:W1:Y:S01]  /*7fe0*/  LDTM.x16 R4, tmem[UR5+0xa0] ;  /* 0x0000a005000479ee */ /* 0x000e620008240000 */
[----:B------:R-:W-:Y:S01]  /*7ff0*/  LOP3.LUT R183, R211, 0xffff0000, RZ, 0xc0, !PT ;  /* 0xffff0000d3b77812 */ /* 0x000fe200078ec0ff */
[----:B------:R-:W-:Y:S01]  /*8000*/  NOP ;  /* 0x0000000000007918 */ /* 0x000fe20000000000 */
[----:B------:R-:W-:Y:S01]  /*8010*/  @P0 IADD3 R194, PT, PT, R3, -0x10, RZ ;  /* 0xfffffff003c20810 */ /* 0x000fe20007ffe0ff */
[----:B-1----:R-:W-:Y:S01]  /*8020*/  SYNCS.ARRIVE.TRANS64.RED.A1T0 RZ, [UR7], RZ ;  /* 0x000000ffffff79a7 */ /* 0x002fe20008100407 */
[----:B------:R-:W-:Y:S01]  /*8030*/  F2FP.BF16.F32.PACK_AB R175, R0, R2 ;  /* 0x0000000200af723e */ /* 0x000fe200000010ff */
[----:B------:R1:W-:Y:S01]  /*8040*/  STS.128 [R252+0x200], R168 ;  /* 0x000200a8fc007388 */ /* 0x0003e20000000c00 */
[----:B------:R-:W-:Y:S01]  /*8050*/  ISETP.NE.AND P0, PT, R20, RZ, PT ;  /* 0x000000ff1400720c */ /* 0x000fe20003f05270 */
[C---:B------:R-:W-:Y:S01]  /*8060*/  FMUL R0, R184.reuse, R152 ;  /* 0x00000098b8007220 */ /* 0x040fe20000400000 */
[----:B------:R-:W-:Y:S01]  /*8070*/  LOP3.LUT R189, R215, 0xffff0000, RZ, 0xc0, !PT ;  /* 0xffff0000d7bd7812 */ /* 0x000fe200078ec0ff */
[----:B------:R-:W-:Y:S01]  /*8080*/  FMUL R2, R184, R153 ;  /* 0x00000099b8027220 */ /* 0x000fe20000400000 */
[----:B------:R-:W-:Y:S01]  /*8090*/  SHF.L.U32 R190, R218, 0x10, RZ ;  /* 0x00000010dabe7819 */ /* 0x000fe200000006ff */
[----:B------:R-:W-:Y:S01]  /*80a0*/  FMUL R3, R184, R154 ;  /* 0x0000009ab8037220 */ /* 0x000fe20000400000 */
[----:B------:R-:W-:Y:S01]  /*80b0*/  LOP3.LUT R191, R218, 0xffff0000, RZ, 0xc0, !PT ;  /* 0xffff0000dabf7812 */ /* 0x000fe200078ec0ff */
[----:B------:R2:W-:Y:S01]  /*80c0*/  STS.128 [R194], R172 ;  /* 0x000000acc2007388 */ /* 0x0005e20000000c00 */
[C---:B------:R-:W-:Y:S01]  /*80d0*/  SHF.L.U32 R192, R219.reuse, 0x10, RZ ;  /* 0x00000010dbc07819 */ /* 0x040fe200000006ff */
[C---:B------:R-:W-:Y:S01]  /*80e0*/  FMUL R20, R184.reuse, R155 ;  /* 0x0000009bb8147220 */ /* 0x040fe20000400000 */
[----:B------:R-:W-:Y:S01]  /*80f0*/  LOP3.LUT R193, R219, 0xffff0000, RZ, 0xc0, !PT ;  /* 0xffff0000dbc17812 */ /* 0x000fe200078ec0ff */
[----:B------:R-:W-:Y:S01]  /*8100*/  FMUL R21, R184, R156 ;  /* 0x0000009cb8157220 */ /* 0x000fe20000400000 */
[----:B------:R-:W-:Y:S01]  /*8110*/  SHF.L.U32 R206, R234, 0x10, RZ ;  /* 0x00000010eace7819 */ /* 0x000fe200000006ff */
[----:B------:R-:W-:Y:S01]  /*8120*/  FMUL R23, R184, R157 ;  /* 0x0000009db8177220 */ /* 0x000fe20000400000 */
[----:B------:R-:W-:Y:S01]  /*8130*/  LOP3.LUT R207, R234, 0xffff0000, RZ, 0xc0, !PT ;  /* 0xffff0000eacf7812 */ /* 0x000fe200078ec0ff */
[----:B------:R-:W-:Y:S01]  /*8140*/  FMUL R152, R184, R158 ;  /* 0x0000009eb8987220 */ /* 0x000fe20000400000 */
[----:B------:R-:W-:Y:S01]  /*8150*/  LOP3.LUT R195, R222, 0xffff0000, RZ, 0xc0, !PT ;  /* 0xffff0000dec37812 */ /* 0x000fe200078ec0ff */
[----:B------:R-:W-:Y:S01]  /*8160*/  FMUL R156, R184, R162 ;  /* 0x000000a2b89c7220 */ /* 0x000fe20000400000 */
[----:B------:R-:W-:Y:S01]  /*8170*/  SHF.L.U32 R162, R200, 0x10, RZ ;  /* 0x00000010c8a27819 */ /* 0x000fe200000006ff */
[----:B------:R-:W-:Y:S01]  /*8180*/  FMUL R153, R184, R159 ;  /* 0x0000009fb8997220 */ /* 0x000fe20000400000 */
[----:B------:R-:W-:Y:S01]  /*8190*/  SHF.L.U32 R210, R238, 0x10, RZ ;  /* 0x00000010eed27819 */ /* 0x000fe200000006ff */
[----:B------:R-:W-:Y:S01]  /*81a0*/  FMUL R157, R184, R163 ;  /* 0x000000a3b89d7220 */ /* 0x000fe20000400000 */
[----:B------:R-:W-:Y:S01]  /*81b0*/  LOP3.LUT R163, R200, 0xffff0000, RZ, 0xc0, !PT ;  /* 0xffff0000c8a37812 */ /* 0x000fe200078ec0ff */
[C---:B------:R-:W-:Y:S01]  /*81c0*/  FMUL R154, R184.reuse, R160 ;  /* 0x000000a0b89a7220 */ /* 0x040fe20000400000 */
[----:B------:R-:W-:Y:S01]  /*81d0*/  SHF.L.U32 R200, R227, 0x10, RZ ;  /* 0x00000010e3c87819 */ /* 0x000fe200000006ff */
[C---:B------:R-:W-:Y:S01]  /*81e0*/  FMUL R158, R184.reuse, R164 ;  /* 0x000000a4b89e7220 */ /* 0x040fe20000400000 */
[----:B------:R-:W-:Y:S01]  /*81f0*/  SHF.L.U32 R164, R201, 0x10, RZ ;  /* 0x00000010c9a47819 */ /* 0x000fe200000006ff */
[----:B------:R-:W-:Y:S01]  /*8200*/  FMUL R155, R184, R161 ;  /* 0x000000a1b89b7220 */ /* 0x000fe20000400000 */
[----:B------:R-:W-:Y:S01]  /*8210*/  LOP3.LUT R211, R238, 0xffff0000, RZ, 0xc0, !PT ;  /* 0xffff0000eed37812 */ /* 0x000fe200078ec0ff */
[----:B------:R-:W-:Y:S01]  /*8220*/  FMUL R159, R184, R165 ;  /* 0x000000a5b89f7220 */ /* 0x000fe20000400000 */
[----:B-1----:R-:W-:Y:S01]  /*8230*/  SHF.L.U32 R168, R196, 0x10, RZ ;  /* 0x00000010c4a87819 */ /* 0x002fe200000006ff */
[----:B------:R-:W-:Y:S01]  /*8240*/  FMUL R160, R184, R166 ;  /* 0x000000a6b8a07220 */ /* 0x000fe20000400000 */
[----:B------:R-:W-:Y:S01]  /*8250*/  LOP3.LUT R169, R196, 0xffff0000, RZ, 0xc0, !PT ;  /* 0xffff0000c4a97812 */ /* 0x000fe200078ec0ff */
[----:B------:R-:W-:Y:S01]  /*8260*/  FMUL R161, R184, R167 ;  /* 0x000000a7b8a17220 */ /* 0x000fe20000400000 */
[----:B------:R-:W-:Y:S01]  /*8270*/  SHF.L.U32 R170, R197, 0x10, RZ ;  /* 0x00000010c5aa7819 */ /* 0x000fe200000006ff */
[----:B------:R-:W-:Y:S01]  /*8280*/  FFMA R0, R185, R168, R0 ;  /* 0x000000a8b9007223 */ /* 0x000fe20000000000 */
[----:B------:R-:W-:Y:S01]  /*8290*/  LOP3.LUT R171, R197, 0xffff0000, RZ, 0xc0, !PT ;  /* 0xffff0000c5ab7812 */ /* 0x000fe200078ec0ff */
[C---:B------:R-:W-:Y:S01]  /*82a0*/  FFMA R2, R185.reuse, R169, R2 ;  /* 0x000000a9b9027223 */ /* 0x040fe20000000002 */
[C---:B--2---:R-:W-:Y:S01]  /*82b0*/  SHF.L.U32 R172, R198.reuse, 0x10, RZ ;  /* 0x00000010c6ac7819 */ /* 0x044fe200000006ff */
[C---:B------:R-:W-:Y:S01]  /*82c0*/  FFMA R3, R185.reuse, R170, R3 ;  /* 0x000000aab9037223 */ /* 0x040fe20000000003 */
[----:B------:R-:W-:Y:S01]  /*82d0*/  LOP3.LUT R173, R198, 0xffff0000, RZ, 0xc0, !PT ;  /* 0xffff0000c6ad7812 */ /* 0x000fe200078ec0ff */
[----:B------:R-:W-:Y:S01]  /*82e0*/  FFMA R20, R185, R171, R20 ;  /* 0x000000abb9147223 */ /* 0x000fe20000000014 */
[----:B------:R-:W-:Y:S01]  /*82f0*/  SHF.L.U32 R174, R199, 0x10, RZ ;  /* 0x00000010c7ae7819 */ /* 0x000fe200000006ff */
[----:B------:R-:W-:Y:S01]  /*8300*/  FFMA R21, R185, R172, R21 ;  /* 0x000000acb9157223 */ /* 0x000fe20000000015 */
[----:B------:R-:W-:Y:S01]  /*8310*/  LOP3.LUT R175, R199, 0xffff0000, RZ, 0xc0, !PT ;  /* 0xffff0000c7af7812 */ /* 0x000fe200078ec0ff */
[----:B------:R-:W-:Y:S01]  /*8320*/  FFMA R23, R185, R173, R23 ;  /* 0x000000adb9177223 */ /* 0x000fe20000000017 */
[----:B------:R-:W-:Y:S01]  /*8330*/  LOP3.LUT R165, R201, 0xffff0000, RZ, 0xc0, !PT ;  /* 0xffff0000c9a57812 */ /* 0x000fe200078ec0ff */
[C---:B------:R-:W-:Y:S01]  /*8340*/  FFMA R152, R185.reuse, R174, R152 ;  /* 0x000000aeb9987223 */ /* 0x040fe20000000098 */
[C---:B------:R-:W-:Y:S01]  /*8350*/  SHF.L.U32 R166, R202.reuse, 0x10, RZ ;  /* 0x00000010caa67819 */ /* 0x040fe200000006ff */
[C---:B------:R-:W-:Y:S01]  /*8360*/  FFMA R153, R185.reuse, R175, R153 ;  /* 0x000000afb9997223 */ /* 0x040fe20000000099 */
[----:B------:R-:W-:Y:S01]  /*8370*/  LOP3.LUT R167, R202, 0xffff0000, RZ, 0xc0, !PT ;  /* 0xffff0000caa77812 */ /* 0x000fe200078ec0ff */
[----:B------:R-:W-:Y:S01]  /*8380*/  FFMA R154, R185, R162, R154 ;  /* 0x000000a2b99a7223 */ /* 0x000fe2000000009a */
[----:B------:R-:W-:Y:S01]  /*8390*/  SHF.L.U32 R168, R203, 0x10, RZ ;  /* 0x00000010cba87819 */ /* 0x000fe200000006ff */
        /* <DEDUP_REMOVED lines=22> */
[----:B------:R-:W-:Y:S01]  /*8500*/  FMUL R140, R184, R140 ;  /* 0x0000008cb88c7220 */ /* 0x000fe20000400000 */
[----:B------:R-:W-:Y:S01]  /*8510*/  SHF.L.U32 R164, R212, 0x10, RZ ;  /* 0x00000010d4a47819 */ /* 0x000fe200000006ff */
[----:B------:R-:W-:Y:S01]  /*8520*/  FMUL R141, R184, R141 ;  /* 0x0000008db88d7220 */ /* 0x000fe20000400000 */
[----:B------:R-:W-:Y:S01]  /*8530*/  LOP3.LUT R165, R212, 0xffff0000, RZ, 0xc0, !PT ;  /* 0xffff0000d4a57812 */ /* 0x000fe200078ec0ff */
[----:B------:R1:W-:Y:S01]  /*8540*/  STL.64 [R1+0x90], R138 ;  /* 0x0000908a01007387 */ /* 0x0003e20000100a00 */
[C---:B------:R-:W-:Y:S01]  /*8550*/  SHF.L.U32 R166, R213.reuse, 0x10, RZ ;  /* 0x00000010d5a67819 */ /* 0x040fe200000006ff */
[C---:B------:R-:W-:Y:S01]  /*8560*/  FMUL R142, R184.reuse, R142 ;  /* 0x0000008eb88e7220 */ /* 0x040fe20000400000 */
[----:B------:R-:W-:Y:S01]  /*8570*/  LOP3.LUT R167, R213, 0xffff0000, RZ, 0xc0, !PT ;  /* 0xffff0000d5a77812 */ /* 0x000fe200078ec0ff */
[----:B------:R-:W-:Y:S01]  /*8580*/  FMUL R143, R184, R143 ;  /* 0x0000008fb88f7220 */ /* 0x000fe20000400000 */
[C---:B------:R-:W-:Y:S01]  /*8590*/  SHF.L.U32 R202, R230.reuse, 0x10, RZ ;  /* 0x00000010e6ca7819 */ /* 0x040fe200000006ff */
[C---:B------:R-:W-:Y:S01]  /*85a0*/  FFMA R140, R185.reuse, R176, R140 ;  /* 0x000000b0b98c7223 */ /* 0x040fe2000000008c */
[----:B------:R-:W-:Y:S01]  /*85b0*/  LOP3.LUT R203, R230, 0xffff0000, RZ, 0xc0, !PT ;  /* 0xffff0000e6cb7812 */ /* 0x000fe200078ec0ff */
[----:B------:R-:W-:Y:S01]  /*85c0*/  FMUL R144, R184, R144 ;  /* 0x00000090b8907220 */ /* 0x000fe20000400000 */
[C---:B------:R-:W-:Y:S01]  /*85d0*/  SHF.L.U32 R168, R216.reuse, 0x10, RZ ;  /* 0x00000010d8a87819 */ /* 0x040fe200000006ff */
[----:B------:R-:W-:Y:S01]  /*85e0*/  FFMA R141, R185, R177, R141 ;  /* 0x000000b1b98d7223 */ /* 0x000fe2000000008d */
[----:B------:R-:W-:Y:S01]  /*85f0*/  LOP3.LUT R169, R216, 0xffff0000, RZ, 0xc0, !PT ;  /* 0xffff0000d8a97812 */ /* 0x000fe200078ec0ff */
[C---:B------:R-:W-:Y:S01]  /*8600*/  FMUL R145, R184.reuse, R145 ;  /* 0x00000091b8917220 */ /* 0x040fe20000400000 */
[----:B------:R-:W-:Y:S01]  /*8610*/  SHF.L.U32 R170, R217, 0x10, RZ ;  /* 0x00000010d9aa7819 */ /* 0x000fe200000006ff */
[----:B------:R-:W-:Y:S01]  /*8620*/  FFMA R142, R185, R178, R142 ;  /* 0x000000b2b98e7223 */ /* 0x000fe2000000008e */
[C---:B------:R-:W-:Y:S01]  /*8630*/  SHF.L.U32 R204, R231.reuse, 0x10, RZ ;  /* 0x00000010e7cc7819 */ /* 0x040fe200000006ff */
[C---:B------:R-:W-:Y:S01]  /*8640*/  FMUL R146, R184.reuse, R146 ;  /* 0x00000092b8927220 */ /* 0x040fe20000400000 */
[----:B------:R-:W-:Y:S01]  /*8650*/  LOP3.LUT R205, R231, 0xffff0000, RZ, 0xc0, !PT ;  /* 0xffff0000e7cd7812 */ /* 0x000fe200078ec0ff */
[----:B------:R-:W-:Y:S01]  /*8660*/  FFMA R143, R185, R179, R143 ;  /* 0x000000b3b98f7223 */ /* 0x000fe2000000008f */
        /* <DEDUP_REMOVED lines=8> */
[----:B------:R-:W-:Y:S01]  /*86f0*/  LOP3.LUT R177, R221, 0xffff0000, RZ, 0xc0, !PT ;  /* 0xffff0000ddb17812 */ /* 0x000fe200078ec0ff */
[----:B-1----:R-:W2:Y:S01]  /*8700*/  LDL.LU R138, [R1+0xc] ;  /* 0x00000c00018a7983 */ /* 0x002ea20000300800 */
[----:B------:R-:W-:Y:S01]  /*8710*/  MOV R139, R194 ;  /* 0x000000c2008b7202 */ /* 0x000fe20000000f00 */
[----:B------:R-:W-:Y:S01]  /*8720*/  FMUL R149, R184, R149 ;  /* 0x00000095b8957220 */ /* 0x000fe20000400000 */
[----:B------:R-:W-:Y:S01]  /*8730*/  SHF.L.U32 R194, R222, 0x10, RZ ;  /* 0x00000010dec27819 */ /* 0x000fe200000006ff */
[----:B------:R1:W-:Y:S01]  /*8740*/  STL.64 [R1+0x88], R136 ;  /* 0x0000888801007387 */ /* 0x0003e20000100a00 */
[----:B------:R-:W-:Y:S01]  /*8750*/  LOP3.LUT R201, R227, 0xffff0000, RZ, 0xc0, !PT ;  /* 0xffff0000e3c97812 */ /* 0x000fe200078ec0ff */
[----:B------:R-:W-:Y:S01]  /*8760*/  FFMA R146, R185, R174, R146 ;  /* 0x000000aeb9927223 */ /* 0x000fe20000000092 */
[----:B------:R-:W-:Y:S01]  /*8770*/  SHF.L.U32 R174, R228, 0x10, RZ ;  /* 0x00000010e4ae7819 */ /* 0x000fe200000006ff */
[----:B------:R-:W-:Y:S01]  /*8780*/  FMUL R150, R184, R150 ;  /* 0x00000096b8967220 */ /* 0x000fe20000400000 */
[----:B------:R-:W-:Y:S01]  /*8790*/  SHF.L.U32 R196, R223, 0x10, RZ ;  /* 0x00000010dfc47819 */ /* 0x000fe200000006ff */
[----:B------:R-:W-:Y:S01]  /*87a0*/  FFMA R147, R185, R175, R147 ;  /* 0x000000afb9937223 */ /* 0x000fe20000000093 */
[----:B------:R-:W-:Y:S01]  /*87b0*/  LOP3.LUT R175, R228, 0xffff0000, RZ, 0xc0, !PT ;  /* 0xffff0000e4af7812 */ /* 0x000fe200078ec0ff */
[C---:B------:R-:W-:Y:S01]  /*87c0*/  FMUL R151, R184.reuse, R151 ;  /* 0x00000097b8977220 */ /* 0x040fe20000400000 */
[----:B------:R-:W-:Y:S01]  /*87d0*/  LOP3.LUT R197, R223, 0xffff0000, RZ, 0xc0, !PT ;  /* 0xffff0000dfc57812 */ /* 0x000fe200078ec0ff */
[----:B------:R-:W-:Y:S01]  /*87e0*/  FFMA R148, R185, R180, R148 ;  /* 0x000000b4b9947223 */ /* 0x000fe20000000094 */
[----:B------:R-:W-:Y:S01]  /*87f0*/  SHF.L.U32 R180, R229, 0x10, RZ ;  /* 0x00000010e5b47819 */ /* 0x000fe200000006ff */
[----:B------:R-:W-:Y:S01]  /*8800*/  FMUL R120, R184, R120 ;  /* 0x00000078b8787220 */ /* 0x000fe20000400000 */
[----:B------:R-:W-:Y:S01]  /*8810*/  SHF.L.U32 R162, R224, 0x10, RZ ;  /* 0x00000010e0a27819 */ /* 0x000fe200000006ff */
[----:B------:R-:W-:Y:S01]  /*8820*/  FFMA R149, R185, R181, R149 ;  /* 0x000000b5b9957223 */ /* 0x000fe20000000095 */
[----:B------:R-:W-:Y:S01]  /*8830*/  LOP3.LUT R181, R229, 0xffff0000, RZ, 0xc0, !PT ;  /* 0xffff0000e5b57812 */ /* 0x000fe200078ec0ff */
[----:B------:R-:W-:Y:S01]  /*8840*/  FMUL R121, R184, R121 ;  /* 0x00000079b8797220 */ /* 0x000fe20000400000 */
[----:B------:R-:W-:Y:S01]  /*8850*/  LOP3.LUT R163, R224, 0xffff0000, RZ, 0xc0, !PT ;  /* 0xffff0000e0a37812 */ /* 0x000fe200078ec0ff */
[----:B------:R-:W-:Y:S01]  /*8860*/  FFMA R150, R185, R182, R150 ;  /* 0x000000b6b9967223 */ /* 0x000fe20000000096 */
[----:B------:R-:W-:Y:S01]  /*8870*/  SHF.L.U32 R182, R233, 0x10, RZ ;  /* 0x00000010e9b67819 */ /* 0x000fe200000006ff */
[----:B------:R-:W-:Y:S01]  /*8880*/  FFMA R151, R185, R183, R151 ;  /* 0x000000b7b9977223 */ /* 0x000fe20000000097 */
[----:B------:R-:W-:Y:S01]  /*8890*/  LOP3.LUT R183, R233, 0xffff0000, RZ, 0xc0, !PT ;  /* 0xffff0000e9b77812 */ /* 0x000fe200078ec0ff */
[C---:B------:R-:W-:Y:S01]  /*88a0*/  FFMA R120, R185.reuse, R164, R120 ;  /* 0x000000a4b9787223 */ /* 0x040fe20000000078 */
[C---:B------:R-:W-:Y:S01]  /*88b0*/  SHF.L.U32 R164, R232.reuse, 0x10, RZ ;  /* 0x00000010e8a47819 */ /* 0x040fe200000006ff */
[----:B------:R-:W-:Y:S01]  /*88c0*/  FFMA R121, R185, R165, R121 ;  /* 0x000000a5b9797223 */ /* 0x000fe20000000079 */
[----:B------:R-:W-:Y:S01]  /*88d0*/  LOP3.LUT R165, R232, 0xffff0000, RZ, 0xc0, !PT ;  /* 0xffff0000e8a57812 */ /* 0x000fe200078ec0ff */
[C---:B------:R-:W-:Y:S01]  /*88e0*/  FMUL R122, R184.reuse, R122 ;  /* 0x0000007ab87a7220 */ /* 0x040fe20000400000 */
[C---:B------:R-:W-:Y:S01]  /*88f0*/  SHF.L.U32 R178, R225.reuse, 0x10, RZ ;  /* 0x00000010e1b27819 */ /* 0x040fe200000006ff */
[----:B-1----:R-:W3:Y:S01]  /*8900*/  LDL.LU R136, [R1+0x4] ;  /* 0x0000040001887983 */ /* 0x002ee20000300800 */
[----:B------:R-:W-:Y:S01]  /*8910*/  LOP3.LUT R179, R225, 0xffff0000, RZ, 0xc0, !PT ;  /* 0xffff0000e1b37812 */ /* 0x000fe200078ec0ff */
[C---:B------:R-:W-:Y:S01]  /*8920*/  FMUL R123, R184.reuse, R123 ;  /* 0x0000007bb87b7220 */ /* 0x040fe20000400000 */
[C---:B------:R-:W-:Y:S01]  /*8930*/  SHF.L.U32 R208, R235.reuse, 0x10, RZ ;  /* 0x00000010ebd07819 */ /* 0x040fe200000006ff */
[----:B------:R-:W4:Y:S01]  /*8940*/  LDL.LU R137, [R1+0x8] ;  /* 0x0000080001897983 */ /* 0x000f220000300800 */
[----:B------:R-:W-:Y:S01]  /*8950*/  LOP3.LUT R209, R235, 0xffff0000, RZ, 0xc0, !PT ;  /* 0xffff0000ebd17812 */ /* 0x000fe200078ec0ff */
[C---:B------:R-:W-:Y:S01]  /*8960*/  FMUL R124, R184.reuse, R124 ;  /* 0x0000007cb87c7220 */ /* 0x040fe20000400000 */
[C---:B------:R-:W-:Y:S01]  /*8970*/  SHF.L.U32 R212, R239.reuse, 0x10, RZ ;  /* 0x00000010efd47819 */ /* 0x040fe200000006ff */
[----:B------:R-:W5:Y:S01]  /*8980*/  LDL.LU R226, [R1] ;  /* 0x0000000001e27983 */ /* 0x000f620000300800 */
[----:B------:R-:W-:Y:S01]  /*8990*/  LOP3.LUT R213, R239, 0xffff0000, RZ, 0xc0, !PT ;  /* 0xffff0000efd57812 */ /* 0x000fe200078ec0ff */
[----:B------:R-:W-:Y:S01]  /*89a0*/  FMUL R125, R184, R125 ;  /* 0x0000007db87d7220 */ /* 0x000fe20000400000 */
[C---:B------:R-:W-:Y:S01]  /*89b0*/  SHF.L.U32 R216, R243.reuse, 0x10, RZ ;  /* 0x00000010f3d87819 */ /* 0x040fe200000006ff */
[----:B------:R-:W5:Y:S01]  /*89c0*/  LDL.LU R232, [R1+0x10] ;  /* 0x0000100001e87983 */ /* 0x000f620000300800 */
[----:B------:R-:W-:Y:S01]  /*89d0*/  LOP3.LUT R217, R243, 0xffff0000, RZ, 0xc0, !PT ;  /* 0xffff0000f3d97812 */ /* 0x000fe200078ec0ff */
[C---:B------:R-:W-:Y:S01]  /*89e0*/  FFMA R122, R185.reuse, R166, R122 ;  /* 0x000000a6b97a7223 */ /* 0x040fe2000000007a */
[----:B------:R-:W-:Y:S01]  /*89f0*/  SHF.L.U32 R166, R236, 0x10, RZ ;  /* 0x00000010eca67819 */ /* 0x000fe200000006ff */
[----:B------:R-:W-:Y:S01]  /*8a00*/  FMUL R126, R184, R126 ;  /* 0x0000007eb87e7220 */ /* 0x000fe20000400000 */
[C---:B------:R-:W-:Y:S01]  /*8a10*/  SHF.L.U32 R214, R242.reuse, 0x10, RZ ;  /* 0x00000010f2d67819 */ /* 0x040fe200000006ff */
[----:B------:R-:W5:Y:S01]  /*8a20*/  LDL.LU R230, [R1+0x14] ;  /* 0x0000140001e67983 */ /* 0x000f620000300800 */
[----:B------:R-:W-:Y:S01]  /*8a30*/  LOP3.LUT R215, R242, 0xffff0000, RZ, 0xc0, !PT ;  /* 0xffff0000f2d77812 */ /* 0x000fe200078ec0ff */
[----:B------:R-:W-:Y:S01]  /*8a40*/  FFMA R123, R185, R167, R123 ;  /* 0x000000a7b97b7223 */ /* 0x000fe2000000007b */
[----:B------:R-:W-:Y:S01]  /*8a50*/  LOP3.LUT R167, R236, 0xffff0000, RZ, 0xc0, !PT ;  /* 0xffff0000eca77812 */ /* 0x000fe200078ec0ff */
[C---:B------:R-:W-:Y:S01]  /*8a60*/  FMUL R127, R184.reuse, R127 ;  /* 0x0000007fb87f7220 */ /* 0x040fe20000400000 */
[----:B------:R-:W-:Y:S01]  /*8a70*/  SHF.L.U32 R220, R247, 0x10, RZ ;  /* 0x00000010f7dc7819 */ /* 0x000fe200000006ff */
[----:B------:R-:W-:Y:S01]  /*8a80*/  FFMA R124, R185, R186, R124 ;  /* 0x000000bab97c7223 */ /* 0x000fe2000000007c */
[----:B------:R-:W-:Y:S01]  /*8a90*/  SHF.L.U32 R186, R237, 0x10, RZ ;  /* 0x00000010edba7819 */ /* 0x000fe200000006ff */
[C---:B------:R-:W-:Y:S01]  /*8aa0*/  FMUL R128, R184.reuse, R128 ;  /* 0x00000080b8807220 */ /* 0x040fe20000400000 */
[----:B------:R-:W-:Y:S01]  /*8ab0*/  LOP3.LUT R221, R247, 0xffff0000, RZ, 0xc0, !PT ;  /* 0xffff0000f7dd7812 */ /* 0x000fe200078ec0ff */
[----:B------:R-:W-:Y:S01]  /*8ac0*/  FFMA R125, R185, R187, R125 ;  /* 0x000000bbb97d7223 */ /* 0x000fe2000000007d */
[----:B------:R-:W-:Y:S01]  /*8ad0*/  LOP3.LUT R187, R237, 0xffff0000, RZ, 0xc0, !PT ;  /* 0xffff0000edbb7812 */ /* 0x000fe200078ec0ff */
[----:B------:R-:W-:Y:S01]  /*8ae0*/  FMUL R129, R184, R129 ;  /* 0x00000081b8817220 */ /* 0x000fe20000400000 */
[----:B------:R-:W-:Y:S01]  /*8af0*/  SHF.L.U32 R218, R246, 0x10, RZ ;  /* 0x00000010f6da7819 */ /* 0x000fe200000006ff */
[----:B------:R-:W-:Y:S01]  /*8b00*/  FFMA R126, R185, R188, R126 ;  /* 0x000000bcb97e7223 */ /* 0x000fe2000000007e */
[----:B------:R-:W-:Y:S01]  /*8b10*/  SHF.L.U32 R188, R241, 0x10, RZ ;  /* 0x00000010f1bc7819 */ /* 0x000fe200000006ff */
[----:B------:R-:W-:Y:S01]  /*8b20*/  FMUL R130, R184, R130 ;  /* 0x00000082b8827220 */ /* 0x000fe20000400000 */
[----:B------:R-:W-:Y:S01]  /*8b30*/  LOP3.LUT R219, R246, 0xffff0000, RZ, 0xc0, !PT ;  /* 0xffff0000f6db7812 */ /* 0x000fe200078ec0ff */
[----:B------:R-:W5:Y:S01]  /*8b40*/  LDL.LU R231, [R1+0x18] ;  /* 0x0000180001e77983 */ /* 0x000f620000300800 */
[----:B------:R-:W-:Y:S01]  /*8b50*/  SHF.L.U32 R222, R250, 0x10, RZ ;  /* 0x00000010fade7819 */ /* 0x000fe200000006ff */
[----:B------:R-:W-:Y:S01]  /*8b60*/  FFMA R127, R185, R189, R127 ;  /* 0x000000bdb97f7223 */ /* 0x000fe2000000007f */
[----:B------:R-:W-:Y:S01]  /*8b70*/  LOP3.LUT R189, R241, 0xffff0000, RZ, 0xc0, !PT ;  /* 0xffff0000f1bd7812 */ /* 0x000fe200078ec0ff */
[----:B------:R-:W-:Y:S01]  /*8b80*/  FMUL R131, R184, R131 ;  /* 0x00000083b8837220 */ /* 0x000fe20000400000 */
        /* <DEDUP_REMOVED lines=12> */
[----:B------:R-:W-:Y:S01]  /*8c50*/  F2FP.BF16.F32.PACK_AB R250, R159, R158 ;  /* 0x0000009e9ffa723e */ /* 0x000fe200000010ff */
[----:B------:R-:W5:Y:S01]  /*8c60*/  LDL.LU R233, [R1+0x1c] ;  /* 0x00001c0001e97983 */ /* 0x000f620000300800 */
[----:B------:R-:W-:Y:S01]  /*8c70*/  F2FP.BF16.F32.PACK_AB R251, R161, R160 ;  /* 0x000000a0a1fb723e */ /* 0x000fe200000010ff */
[----:B------:R-:W-:Y:S01]  /*8c80*/  FFMA R131, R185, R171, R131 ;  /* 0x000000abb9837223 */ /* 0x000fe20000000083 */
[----:B------:R-:W-:Y:S01]  /*8c90*/  LOP3.LUT R171, R244, 0xffff0000, RZ, 0xc0, !PT ;  /* 0xffff0000f4ab7812 */ /* 0x000fe200078ec0ff */
[C---:B------:R-:W-:Y:S01]  /*8ca0*/  FMUL R135, R184.reuse, R135 ;  /* 0x00000087b8877220 */ /* 0x040fe20000400000 */
[----:B------:R-:W-:Y:S01]  /*8cb0*/  F2FP.BF16.F32.PACK_AB R144, R145, R144 ;  /* 0x000000909190723e */ /* 0x000fe200000010ff */
[----:B------:R-:W-:Y:S01]  /*8cc0*/  FFMA R132, R185, R190, R132 ;  /* 0x000000beb9847223 */ /* 0x000fe20000000084 */
[----:B------:R-:W-:Y:S01]  /*8cd0*/  SHF.L.U32 R190, R245, 0x10, RZ ;  /* 0x00000010f5be7819 */ /* 0x000fe200000006ff */
[C---:B------:R-:W-:Y:S01]  /*8ce0*/  FMUL R104, R184.reuse, R104 ;  /* 0x00000068b8687220 */ /* 0x040fe20000400000 */
[----:B------:R-:W-:Y:S01]  /*8cf0*/  F2FP.BF16.F32.PACK_AB R145, R147, R146 ;  /* 0x000000929391723e */ /* 0x000fe200000010ff */
[----:B------:R-:W-:Y:S01]  /*8d00*/  FFMA R133, R185, R191, R133 ;  /* 0x000000bfb9857223 */ /* 0x000fe20000000085 */
[----:B------:R-:W-:Y:S01]  /*8d10*/  LOP3.LUT R191, R245, 0xffff0000, RZ, 0xc0, !PT ;  /* 0xffff0000f5bf7812 */ /* 0x000fe200078ec0ff */
[C---:B------:R-:W-:Y:S01]  /*8d20*/  FMUL R105, R184.reuse, R105 ;  /* 0x00000069b8697220 */ /* 0x040fe20000400000 */
[----:B------:R-:W-:Y:S01]  /*8d30*/  MOV R245, R139 ;  /* 0x0000008b00f57202 */ /* 0x000fe20000000f00 */
[----:B------:R-:W-:Y:S01]  /*8d40*/  FFMA R134, R185, R192, R134 ;  /* 0x000000c0b9867223 */ /* 0x000fe20000000086 */
[----:B------:R-:W-:Y:S01]  /*8d50*/  F2FP.BF16.F32.PACK_AB R139, R153, R152 ;  /* 0x00000098998b723e */ /* 0x000fe200000010ff */
[C---:B------:R-:W-:Y:S01]  /*8d60*/  FMUL R106, R184.reuse, R106 ;  /* 0x0000006ab86a7220 */ /* 0x040fe20000400000 */
[----:B------:R-:W-:Y:S01]  /*8d70*/  SHF.L.U32 R192, R249, 0x10, RZ ;  /* 0x00000010f9c07819 */ /* 0x000fe200000006ff */
[----:B------:R-:W5:Y:S01]  /*8d80*/  LDL.LU R234, [R1+0x20] ;  /* 0x0000200001ea7983 */ /* 0x000f620000300800 */
[----:B------:R-:W-:Y:S01]  /*8d90*/  F2FP.BF16.F32.PACK_AB R146, R149, R148 ;  /* 0x000000949592723e */ /* 0x000fe200000010ff */
[----:B------:R-:W-:Y:S01]  /*8da0*/  FFMA R135, R185, R193, R135 ;  /* 0x000000c1b9877223 */ /* 0x000fe20000000087 */
[----:B------:R-:W-:Y:S01]  /*8db0*/  LOP3.LUT R193, R249, 0xffff0000, RZ, 0xc0, !PT ;  /* 0xffff0000f9c17812 */ /* 0x000fe200078ec0ff */
[----:B------:R-:W-:Y:S01]  /*8dc0*/  FMUL R107, R184, R107 ;  /* 0x0000006bb86b7220 */ /* 0x000fe20000400000 */
[----:B------:R-:W-:Y:S01]  /*8dd0*/  F2FP.BF16.F32.PACK_AB R249, R157, R156 ;  /* 0x0000009c9df9723e */ /* 0x000fe200000010ff */
[C---:B------:R-:W-:Y:S01]  /*8de0*/  FFMA R104, R185.reuse, R172, R104 ;  /* 0x000000acb9687223 */ /* 0x040fe20000000068 */
[----:B------:R-:W-:Y:S01]  /*8df0*/  SHF.L.U32 R172, R248, 0x10, RZ ;  /* 0x00000010f8ac7819 */ /* 0x000fe200000006ff */
[C---:B------:R-:W-:Y:S01]  /*8e00*/  FFMA R105, R185.reuse, R173, R105 ;  /* 0x000000adb9697223 */ /* 0x040fe20000000069 */
[C---:B------:R-:W-:Y:S01]  /*8e10*/  FFMA R106, R185.reuse, R176, R106 ;  /* 0x000000b0b96a7223 */ /* 0x040fe2000000006a */
[C---:B------:R-:W-:Y:S01]  /*8e20*/  FFMA R107, R185.reuse, R177, R107 ;  /* 0x000000b1b96b7223 */ /* 0x040fe2000000006b */
[C---:B------:R-:W-:Y:S01]  /*8e30*/  FMUL R108, R184.reuse, R108 ;  /* 0x0000006cb86c7220 */ /* 0x040fe20000400000 */
[C---:B------:R-:W-:Y:S01]  /*8e40*/  FMUL R109, R184.reuse, R109 ;  /* 0x0000006db86d7220 */ /* 0x040fe20000400000 */
[C---:B------:R-:W-:Y:S01]  /*8e50*/  FMUL R110, R184.reuse, R110 ;  /* 0x0000006eb86e7220 */ /* 0x040fe20000400000 */
[C---:B------:R-:W-:Y:S01]  /*8e60*/  FMUL R111, R184.reuse, R111 ;  /* 0x0000006fb86f7220 */ /* 0x040fe20000400000 */
[C---:B------:R-:W-:Y:S01]  /*8e70*/  FFMA R108, R185.reuse, R194, R108 ;  /* 0x000000c2b96c7223 */ /* 0x040fe2000000006c */
[C---:B------:R-:W-:Y:S01]  /*8e80*/  FFMA R109, R185.reuse, R195, R109 ;  /* 0x000000c3b96d7223 */ /* 0x040fe2000000006d */
[C---:B------:R-:W-:Y:S01]  /*8e90*/  FMUL R112, R184.reuse, R112 ;  /* 0x00000070b8707220 */ /* 0x040fe20000400000 */
[C---:B------:R-:W-:Y:S01]  /*8ea0*/  FMUL R113, R184.reuse, R113 ;  /* 0x00000071b8717220 */ /* 0x040fe20000400000 */
[C---:B------:R-:W-:Y:S01]  /*8eb0*/  FFMA R110, R185.reuse, R196, R110 ;  /* 0x000000c4b96e7223 */ /* 0x040fe2000000006e */
        /* <DEDUP_REMOVED lines=8> */
[C---:B------:R-:W-:Y:S01]  /*8f40*/  FFMA R115, R185.reuse, R179, R115 ;  /* 0x000000b3b9737223 */ /* 0x040fe20000000073 */
[C---:B------:R-:W-:Y:S01]  /*8f50*/  FFMA R116, R185.reuse, R198, R116 ;  /* 0x000000c6b9747223 */ /* 0x040fe20000000074 */
[C---:B------:R-:W-:Y:S01]  /*8f60*/  FFMA R117, R185.reuse, R199, R117 ;  /* 0x000000c7b9757223 */ /* 0x040fe20000000075 */
[C---:B------:R-:W-:Y:S01]  /*8f70*/  FMUL R118, R184.reuse, R118 ;  /* 0x00000076b8767220 */ /* 0x040fe20000400000 */
[C---:B------:R-:W-:Y:S01]  /*8f80*/  FMUL R119, R184.reuse, R119 ;  /* 0x00000077b8777220 */ /* 0x040fe20000400000 */
[C---:B------:R-:W-:Y:S01]  /*8f90*/  FMUL R88, R184.reuse, R88 ;  /* 0x00000058b8587220 */ /* 0x040fe20000400000 */
[----:B------:R-:W-:Y:S01]  /*8fa0*/  FMUL R89, R184, R89 ;  /* 0x00000059b8597220 */ /* 0x000fe20000400000 */
[C---:B------:R-:W-:Y:S01]  /*8fb0*/  FFMA R118, R185.reuse, R200, R118 ;  /* 0x000000c8b9767223 */ /* 0x040fe20000000076 */
[C---:B------:R-:W-:Y:S01]  /*8fc0*/  FFMA R119, R185.reuse, R201, R119 ;  /* 0x000000c9b9777223 */ /* 0x040fe20000000077 */
[C---:B------:R-:W-:Y:S01]  /*8fd0*/  FFMA R88, R185.reuse, R174, R88 ;  /* 0x000000aeb9587223 */ /* 0x040fe20000000058 */
[----:B------:R-:W-:Y:S01]  /*8fe0*/  FFMA R89, R185, R175, R89 ;  /* 0x000000afb9597223 */ /* 0x000fe20000000059 */
[----:B------:R-:W-:Y:S01]  /*8ff0*/  LOP3.LUT R173, R248, 0xffff0000, RZ, 0xc0, !PT ;  /* 0xffff0000f8ad7812 */ /* 0x000fe200078ec0ff */
[C---:B------:R-:W-:Y:S01]  /*9000*/  FMUL R90, R184.reuse, R90 ;  /* 0x0000005ab85a7220 */ /* 0x040fe20000400000 */
[----:B------:R-:W-:Y:S01]  /*9010*/  F2FP.BF16.F32.PACK_AB R147, R151, R150 ;  /* 0x000000969793723e */ /* 0x000fe200000010ff */
[C---:B------:R-:W-:Y:S01]  /*9020*/  FMUL R91, R184.reuse, R91 ;  /* 0x0000005bb85b7220 */ /* 0x040fe20000400000 */
[----:B------:R-:W-:Y:S01]  /*9030*/  F2FP.BF16.F32.PACK_AB R120, R121, R120 ;  /* 0x000000787978723e */ /* 0x000fe200000010ff */
[----:B------:R-:W-:Y:S01]  /*9040*/  FFMA R90, R185, R180, R90 ;  /* 0x000000b4b95a7223 */ /* 0x000fe2000000005a */
[----:B------:R-:W-:Y:S01]  /*9050*/  F2FP.BF16.F32.PACK_AB R121, R123, R122 ;  /* 0x0000007a7b79723e */ /* 0x000fe200000010ff */
[----:B------:R-:W-:Y:S01]  /*9060*/  FFMA R91, R185, R181, R91 ;  /* 0x000000b5b95b7223 */ /* 0x000fe2000000005b */
[----:B------:R-:W-:Y:S01]  /*9070*/  F2FP.BF16.F32.PACK_AB R122, R125, R124 ;  /* 0x0000007c7d7a723e */ /* 0x000fe200000010ff */
        /* <DEDUP_REMOVED lines=39> */
[C---:B------:R-:W-:Y:S01]  /*92f0*/  FMUL R102, R184.reuse, R102 ;  /* 0x00000066b8667220 */ /* 0x040fe20000400000 */
[C---:B------:R-:W-:Y:S01]  /*9300*/  FMUL R103, R184.reuse, R103 ;  /* 0x00000067b8677220 */ /* 0x040fe20000400000 */
[C---:B------:R-:W-:Y:S01]  /*9310*/  FMUL R72, R184.reuse, R72 ;  /* 0x00000048b8487220 */ /* 0x040fe20000400000 */
[C---:B------:R-:W-:Y:S01]  /*9320*/  FMUL R73, R184.reuse, R73 ;  /* 0x00000049b8497220 */ /* 0x040fe20000400000 */
[----:B------:R-:W-:Y:S01]  /*9330*/  F2FP.BF16.F32.PACK_AB R98, R101, R100 ;  /* 0x000000646562723e */ /* 0x000fe200000010ff */
[C---:B------:R-:W-:Y:S01]  /*9340*/  FFMA R102, R185.reuse, R208, R102 ;  /* 0x000000d0b9667223 */ /* 0x040fe20000000066 */
[C---:B------:R-:W-:Y:S01]  /*9350*/  FFMA R103, R185.reuse, R209, R103 ;  /* 0x000000d1b9677223 */ /* 0x040fe20000000067 */
[C---:B------:R-:W-:Y:S01]  /*9360*/  FFMA R72, R185.reuse, R166, R72 ;  /* 0x000000a6b9487223 */ /* 0x040fe20000000048 */
[----:B------:R-:W-:Y:S01]  /*9370*/  FFMA R73, R185, R167, R73 ;  /* 0x000000a7b9497223 */ /* 0x000fe20000000049 */
[C---:B------:R-:W-:Y:S01]  /*9380*/  FMUL R74, R184.reuse, R74 ;  /* 0x0000004ab84a7220 */ /* 0x040fe20000400000 */
[C---:B------:R-:W-:Y:S01]  /*9390*/  FMUL R75, R184.reuse, R75 ;  /* 0x0000004bb84b7220 */ /* 0x040fe20000400000 */
[----:B------:R-:W-:Y:S01]  /*93a0*/  F2FP.BF16.F32.PACK_AB R99, R103, R102 ;  /* 0x000000666763723e */ /* 0x000fe200000010ff */
[C---:B------:R-:W-:Y:S01]  /*93b0*/  FMUL R76, R184.reuse, R76 ;  /* 0x0000004cb84c7220 */ /* 0x040fe20000400000 */
[----:B------:R-:W-:Y:S01]  /*93c0*/  F2FP.BF16.F32.PACK_AB R72, R73, R72 ;  /* 0x000000484948723e */ /* 0x000fe200000010ff */
[C---:B------:R-:W-:Y:S01]  /*93d0*/  FFMA R74, R185.reuse, R186, R74 ;  /* 0x000000bab94a7223 */ /* 0x040fe2000000004a */
[C---:B------:R-:W-:Y:S01]  /*93e0*/  FFMA R75, R185.reuse, R187, R75 ;  /* 0x000000bbb94b7223 */ /* 0x040fe2000000004b */
[----:B------:R-:W-:Y:S01]  /*93f0*/  FFMA R76, R185, R210, R76 ;  /* 0x000000d2b94c7223 */ /* 0x000fe2000000004c */
[C---:B------:R-:W-:Y:S01]  /*9400*/  FMUL R77, R184.reuse, R77 ;  /* 0x0000004db84d7220 */ /* 0x040fe20000400000 */
[C---:B------:R-:W-:Y:S01]  /*9410*/  FMUL R78, R184.reuse, R78 ;  /* 0x0000004eb84e7220 */ /* 0x040fe20000400000 */
[C---:B------:R-:W-:Y:S01]  /*9420*/  FMUL R79, R184.reuse, R79 ;  /* 0x0000004fb84f7220 */ /* 0x040fe20000400000 */
[----:B------:R-:W-:Y:S01]  /*9430*/  F2FP.BF16.F32.PACK_AB R73, R75, R74 ;  /* 0x0000004a4b49723e */ /* 0x000fe200000010ff */
        /* <DEDUP_REMOVED lines=68> */
[C---:B------:R-:W-:Y:S01]  /*9880*/  FMUL R43, R184.reuse, R43 ;  /* 0x0000002bb82b7220 */ /* 0x040fe20000400000 */
        /* <DEDUP_REMOVED lines=18> */
[----:B------:R-:W-:Y:S01]  /*99b0*/  FMUL R30, R184, R30 ;  /* 0x0000001eb81e7220 */ /* 0x000fe20000400000 */
[----:B--2---:R-:W-:Y:S01]  /*99c0*/  SHF.L.U32 R228, R138, 0x10, RZ ;  /* 0x000000108ae47819 */ /* 0x004fe200000006ff */
[----:B------:R-:W-:Y:S01]  /*99d0*/  FMUL R31, R184, R31 ;  /* 0x0000001fb81f7220 */ /* 0x000fe20000400000 */
[----:B------:R-:W-:Y:S01]  /*99e0*/  LOP3.LUT R229, R138, 0xffff0000, RZ, 0xc0, !PT ;  /* 0xffff00008ae57812 */ /* 0x000fe200078ec0ff */
[C---:B------:R-:W-:Y:S01]  /*99f0*/  FMUL R32, R184.reuse, R32 ;  /* 0x00000020b8207220 */ /* 0x040fe20000400000 */
[----:B------:R-:W2:Y:S01]  /*9a00*/  LDL.LU R138, [R1+0x24] ;  /* 0x00002400018a7983 */ /* 0x000ea20000300800 */
        /* <DEDUP_REMOVED lines=11> */
[----:B------:R-:W-:Y:S01]  /*9ac0*/  UIADD3 UR7, UPT, UPT, UR43, 0x1, URZ ;  /* 0x000000012b077890 */ /* 0x000fe2000fffe0ff */
[----:B------:R-:W-:Y:S01]  /*9ad0*/  BSSY.RECONVERGENT B0, `(.L_x_111) ;  /* 0x00000f0000007945 */ /* 0x000fe20003800200 */
[----:B------:R-:W-:Y:S01]  /*9ae0*/  UIADD3 UR44, UPT, UPT, UR44, 0x1, URZ ;  /* 0x000000012c2c7890 */ /* 0x000fe2000fffe0ff */
[C---:B---3--:R-:W-:Y:S02]  /*9af0*/  SHF.L.U32 R194, R136.reuse, 0x10, RZ ;  /* 0x0000001088c27819 */ /* 0x048fe400000006ff */
[----:B------:R-:W-:Y:S02]  /*9b00*/  LOP3.LUT R195, R136, 0xffff0000, RZ, 0xc0, !PT ;  /* 0xffff000088c37812 */ /* 0x000fe400078ec0ff */
[C---:B----4-:R-:W-:Y:S02]  /*9b10*/  LOP3.LUT R227, R137.reuse, 0xffff0000, RZ, 0xc0, !PT ;  /* 0xffff000089e37812 */ /* 0x050fe400078ec0ff */
[C---:B-----5:R-:W-:Y:S02]  /*9b20*/  SHF.L.U32 R176, R226.reuse, 0x10, RZ ;  /* 0x00000010e2b07819 */ /* 0x060fe400000006ff */
[----:B------:R-:W-:Y:S02]  /*9b30*/  LOP3.LUT R177, R226, 0xffff0000, RZ, 0xc0, !PT ;  /* 0xffff0000e2b17812 */ /* 0x000fe400078ec0ff */
[----:B------:R-:W-:Y:S01]  /*9b40*/  SHF.L.U32 R226, R137, 0x10, RZ ;  /* 0x0000001089e27819 */ /* 0x000fe200000006ff */
[C---:B------:R-:W-:Y:S01]  /*9b50*/  FFMA R40, R185.reuse, R176, R40 ;  /* 0x000000b0b9287223 */ /* 0x040fe20000000028 */
[----:B------:R-:W3:Y:S01]  /*9b60*/  LDL.LU R137, [R1+0x28] ;  /* 0x0000280001897983 */ /* 0x000ee20000300800 */
[C---:B------:R-:W-:Y:S01]  /*9b70*/  FFMA R41, R185.reuse, R177, R41 ;  /* 0x000000b1b9297223 */ /* 0x040fe20000000029 */
[C---:B------:R-:W-:Y:S01]  /*9b80*/  FFMA R42, R185.reuse, R194, R42 ;  /* 0x000000c2b92a7223 */ /* 0x040fe2000000002a */
[C---:B------:R-:W-:Y:S01]  /*9b90*/  FFMA R43, R185.reuse, R195, R43 ;  /* 0x000000c3b92b7223 */ /* 0x040fe2000000002b */
[----:B------:R-:W4:Y:S01]  /*9ba0*/  LDL.LU R136, [R1+0x2c] ;  /* 0x00002c0001887983 */ /* 0x000f220000300800 */
[----:B------:R-:W-:Y:S01]  /*9bb0*/  FFMA R44, R185, R226, R44 ;  /* 0x000000e2b92c7223 */ /* 0x000fe2000000002c */
[----:B------:R-:W-:Y:S01]  /*9bc0*/  F2FP.BF16.F32.PACK_AB R40, R41, R40 ;  /* 0x000000282928723e */ /* 0x000fe200000010ff */
[----:B------:R-:W-:Y:S01]  /*9bd0*/  FFMA R45, R185, R227, R45 ;  /* 0x000000e3b92d7223 */ /* 0x000fe2000000002d */
[----:B------:R-:W5:Y:S01]  /*9be0*/  LDL.LU R238, [R1+0x30] ;  /* 0x0000300001ee7983 */ /* 0x000f620000300800 */
[----:B------:R-:W-:Y:S01]  /*9bf0*/  F2FP.BF16.F32.PACK_AB R41, R43, R42 ;  /* 0x0000002a2b29723e */ /* 0x000fe200000010ff */
[C---:B------:R-:W-:Y:S01]  /*9c00*/  FFMA R46, R185.reuse, R228, R46 ;  /* 0x000000e4b92e7223 */ /* 0x040fe2000000002e */
[----:B------:R-:W-:Y:S01]  /*9c10*/  FFMA R47, R185, R229, R47 ;  /* 0x000000e5b92f7223 */ /* 0x000fe2000000002f */
[----:B------:R-:W-:Y:S02]  /*9c20*/  F2FP.BF16.F32.PACK_AB R42, R45, R44 ;  /* 0x0000002c2d2a723e */ /* 0x000fe400000010ff */
[C---:B------:R-:W-:Y:S02]  /*9c30*/  SHF.L.U32 R162, R232.reuse, 0x10, RZ ;  /* 0x00000010e8a27819 */ /* 0x040fe400000006ff */
[----:B------:R-:W-:Y:S02]  /*9c40*/  F2FP.BF16.F32.PACK_AB R43, R47, R46 ;  /* 0x0000002e2f2b723e */ /* 0x000fe400000010ff */
[----:B------:R-:W-:Y:S01]  /*9c50*/  LOP3.LUT R163, R232, 0xffff0000, RZ, 0xc0, !PT ;  /* 0xffff0000e8a37812 */ /* 0x000fe200078ec0ff */
[C---:B------:R-:W-:Y:S01]  /*9c60*/  FFMA R48, R185.reuse, R162, R48 ;  /* 0x000000a2b9307223 */ /* 0x040fe20000000030 */
[C---:B------:R-:W-:Y:S02]  /*9c70*/  SHF.L.U32 R196, R230.reuse, 0x10, RZ ;  /* 0x00000010e6c47819 */ /* 0x040fe400000006ff */
[----:B------:R-:W-:Y:S01]  /*9c80*/  LOP3.LUT R197, R230, 0xffff0000, RZ, 0xc0, !PT ;  /* 0xffff0000e6c57812 */ /* 0x000fe200078ec0ff */
[----:B------:R-:W-:Y:S01]  /*9c90*/  FFMA R49, R185, R163, R49 ;  /* 0x000000a3b9317223 */ /* 0x000fe20000000031 */
[----:B------:R-:W-:Y:S01]  /*9ca0*/  SHF.L.U32 R230, R231, 0x10, RZ ;  /* 0x00000010e7e67819 */ /* 0x000fe200000006ff */
[----:B------:R-:W-:Y:S01]  /*9cb0*/  FFMA R50, R185, R196, R50 ;  /* 0x000000c4b9327223 */ /* 0x000fe20000000032 */
[----:B------:R-:W-:Y:S01]  /*9cc0*/  LOP3.LUT R231, R231, 0xffff0000, RZ, 0xc0, !PT ;  /* 0xffff0000e7e77812 */ /* 0x000fe200078ec0ff */
[----:B------:R-:W-:Y:S01]  /*9cd0*/  FFMA R51, R185, R197, R51 ;  /* 0x000000c5b9337223 */ /* 0x000fe20000000033 */
[----:B------:R-:W-:Y:S01]  /*9ce0*/  F2FP.BF16.F32.PACK_AB R48, R49, R48 ;  /* 0x000000303130723e */ /* 0x000fe200000010ff */
[C---:B------:R-:W-:Y:S02]  /*9cf0*/  FFMA R52, R185.reuse, R230, R52 ;  /* 0x000000e6b9347223 */ /* 0x040fe40000000034 */
[----:B------:R-:W-:Y:S01]  /*9d00*/  FFMA R53, R185, R231, R53 ;  /* 0x000000e7b9357223 */ /* 0x000fe20000000035 */
[----:B------:R-:W-:Y:S04]  /*9d10*/  F2FP.BF16.F32.PACK_AB R49, R51, R50 ;  /* 0x000000323331723e */ /* 0x000fe800000010ff */
[----:B------:R-:W-:Y:S02]  /*9d20*/  F2FP.BF16.F32.PACK_AB R50, R53, R52 ;  /* 0x000000343532723e */ /* 0x000fe400000010ff */
[C---:B------:R-:W-:Y:S02]  /*9d30*/  SHF.L.U32 R232, R233.reuse, 0x10, RZ ;  /* 0x00000010e9e87819 */ /* 0x040fe400000006ff */
[----:B------:R-:W-:Y:S03]  /*9d40*/  LOP3.LUT R233, R233, 0xffff0000, RZ, 0xc0, !PT ;  /* 0xffff0000e9e97812 */ /* 0x000fe600078ec0ff */
[C---:B------:R-:W-:Y:S02]  /*9d50*/  FFMA R54, R185.reuse, R232, R54 ;  /* 0x000000e8b9367223 */ /* 0x040fe40000000036 */
[----:B------:R-:W-:Y:S05]  /*9d60*/  FFMA R55, R185, R233, R55 ;  /* 0x000000e9b9377223 */ /* 0x000fea0000000037 */
[----:B------:R-:W-:Y:S02]  /*9d70*/  F2FP.BF16.F32.PACK_AB R51, R55, R54 ;  /* 0x000000363733723e */ /* 0x000fe400000010ff */
[C---:B------:R-:W-:Y:S02]  /*9d80*/  SHF.L.U32 R178, R234.reuse, 0x10, RZ ;  /* 0x00000010eab27819 */ /* 0x040fe400000006ff */
[----:B------:R-:W-:Y:S03]  /*9d90*/  LOP3.LUT R179, R234, 0xffff0000, RZ, 0xc0, !PT ;  /* 0xffff0000eab37812 */ /* 0x000fe600078ec0ff */
[C---:B------:R-:W-:Y:S02]  /*9da0*/  FFMA R24, R185.reuse, R178, R24 ;  /* 0x000000b2b9187223 */ /* 0x040fe40000000018 */
[C---:B------:R-:W-:Y:S01]  /*9db0*/  FFMA R25, R185.reuse, R179, R25 ;  /* 0x000000b3b9197223 */ /* 0x040fe20000000019 */
[C---:B--2---:R-:W-:Y:S02]  /*9dc0*/  SHF.L.U32 R198, R138.reuse, 0x10, RZ ;  /* 0x000000108ac67819 */ /* 0x044fe400000006ff */
[----:B------:R-:W-:Y:S02]  /*9dd0*/  LOP3.LUT R199, R138, 0xffff0000, RZ, 0xc0, !PT ;  /* 0xffff00008ac77812 */ /* 0x000fe400078ec0ff */
[----:B------:R-:W2:Y:S01]  /*9de0*/  LDL.LU R138, [R1+0x34] ;  /* 0x00003400018a7983 */ /* 0x000ea20000300800 */
[C---:B------:R-:W-:Y:S02]  /*9df0*/  FFMA R26, R185.reuse, R198, R26 ;  /* 0x000000c6b91a7223 */ /* 0x040fe4000000001a */
[----:B------:R-:W-:Y:S01]  /*9e00*/  FFMA R27, R185, R199, R27 ;  /* 0x000000c7b91b7223 */ /* 0x000fe2000000001b */
[C---:B---3--:R-:W-:Y:S02]  /*9e10*/  SHF.L.U32 R234, R137.reuse, 0x10, RZ ;  /* 0x0000001089ea7819 */ /* 0x048fe400000006ff */
[----:B------:R-:W-:Y:S02]  /*9e20*/  LOP3.LUT R235, R137, 0xffff0000, RZ, 0xc0, !PT ;  /* 0xffff000089eb7812 */ /* 0x000fe400078ec0ff */
[----:B------:R-:W3:Y:S01]  /*9e30*/  LDL.LU R137, [R1+0x38] ;  /* 0x0000380001897983 */ /* 0x000ee20000300800 */
[C---:B----4-:R-:W-:Y:S01]  /*9e40*/  SHF.L.U32 R236, R136.reuse, 0x10, RZ ;  /* 0x0000001088ec7819 */ /* 0x050fe200000006ff */
[C---:B------:R-:W-:Y:S01]  /*9e50*/  FFMA R28, R185.reuse, R234, R28 ;  /* 0x000000eab91c7223 */ /* 0x040fe2000000001c */
[----:B------:R-:W-:Y:S01]  /*9e60*/  LOP3.LUT R237, R136, 0xffff0000, RZ, 0xc0, !PT ;  /* 0xffff000088ed7812 */ /* 0x000fe200078ec0ff */
[C---:B------:R-:W-:Y:S01]  /*9e70*/  FFMA R29, R185.reuse, R235, R29 ;  /* 0x000000ebb91d7223 */ /* 0x040fe2000000001d */
[----:B------:R-:W4:Y:S01]  /*9e80*/  LDL.LU R136, [R1+0x3c] ;  /* 0x00003c0001887983 */ /* 0x000f220000300800 */
[C---:B-----5:R-:W-:Y:S01]  /*9e90*/  SHF.L.U32 R174, R238.reuse, 0x10, RZ ;  /* 0x00000010eeae7819 */ /* 0x060fe200000006ff */
[C---:B------:R-:W-:Y:S01]  /*9ea0*/  FFMA R30, R185.reuse, R236, R30 ;  /* 0x000000ecb91e7223 */ /* 0x040fe2000000001e */
[----:B------:R-:W-:Y:S01]  /*9eb0*/  LOP3.LUT R175, R238, 0xffff0000, RZ, 0xc0, !PT ;  /* 0xffff0000eeaf7812 */ /* 0x000fe200078ec0ff */
[----:B------:R-:W5:Y:S01]  /*9ec0*/  LDL.LU R248, [R1+0x40] ;  /* 0x0000400001f87983 */ /* 0x000f620000300800 */
[C---:B------:R-:W-:Y:S01]  /*9ed0*/  FFMA R31, R185.reuse, R237, R31 ;  /* 0x000000edb91f7223 */ /* 0x040fe2000000001f */
[C---:B------:R-:W-:Y:S02]  /*9ee0*/  FFMA R32, R185.reuse, R174, R32 ;  /* 0x000000aeb9207223 */ /* 0x040fe40000000020 */
[----:B------:R-:W5:Y:S01]  /*9ef0*/  LDL.LU R243, [R1+0x44] ;  /* 0x0000440001f37983 */ /* 0x000f620000300800 */
[----:B------:R-:W-:Y:S03]  /*9f00*/  FFMA R33, R185, R175, R33 ;  /* 0x000000afb9217223 */ /* 0x000fe60000000021 */
[----:B------:R-:W5:Y:S02]  /*9f10*/  LDL.LU R242, [R1+0x48] ;  /* 0x0000480001f27983 */ /* 0x000f640000300800 */
[----:B------:R-:W-:Y:S02]  /*9f20*/  F2FP.BF16.F32.PACK_AB R32, R33, R32 ;  /* 0x000000202120723e */ /* 0x000fe400000010ff */
[----:B------:R-:W5:Y:S04]  /*9f30*/  LDL.LU R244, [R1+0x4c] ;  /* 0x00004c0001f47983 */ /* 0x000f680000300800 */
[----:B------:R-:W5:Y:S04]  /*9f40*/  LDL.LU R247, [R1+0x58] ;  /* 0x0000580001f77983 */ /* 0x000f680000300800 */
[----:B------:R-:W5:Y:S01]  /*9f50*/  LDL.LU R246, [R1+0x5c] ;  /* 0x00005c0001f67983 */ /* 0x000f620000300800 */
[C---:B--2---:R-:W-:Y:S02]  /*9f60*/  SHF.L.U32 R200, R138.reuse, 0x10, RZ ;  /* 0x000000108ac87819 */ /* 0x044fe400000006ff */
[----:B------:R-:W-:Y:S02]  /*9f70*/  LOP3.LUT R201, R138, 0xffff0000, RZ, 0xc0, !PT ;  /* 0xffff00008ac97812 */ /* 0x000fe400078ec0ff */
[----:B------:R-:W-:Y:S01]  /*9f80*/  F2FP.BF16.F32.PACK_AB R138, R23, R21 ;  /* 0x00000015178a723e */ /* 0x000fe200000010ff */
[C---:B------:R-:W-:Y:S02]  /*9f90*/  FFMA R34, R185.reuse, R200, R34 ;  /* 0x000000c8b9227223 */ /* 0x040fe40000000022 */
[----:B------:R-:W-:Y:S05]  /*9fa0*/  FFMA R35, R185, R201, R35 ;  /* 0x000000c9b9237223 */ /* 0x000fea0000000023 */
[----:B------:R-:W-:Y:S02]  /*9fb0*/  F2FP.BF16.F32.PACK_AB R33, R35, R34 ;  /* 0x000000222321723e */ /* 0x000fe400000010ff */
[C---:B---3--:R-:W-:Y:S02]  /*9fc0*/  SHF.L.U32 R238, R137.reuse, 0x10, RZ ;  /* 0x0000001089ee7819 */ /* 0x048fe400000006ff */
[----:B------:R-:W-:Y:S02]  /*9fd0*/  LOP3.LUT R239, R137, 0xffff0000, RZ, 0xc0, !PT ;  /* 0xffff000089ef7812 */ /* 0x000fe400078ec0ff */
[----:B------:R-:W-:Y:S01]  /*9fe0*/  F2FP.BF16.F32.PACK_AB R137, R20, R3 ;  /* 0x000000031489723e */ /* 0x000fe200000010ff */
[C---:B------:R-:W-:Y:S01]  /*9ff0*/  FFMA R36, R185.reuse, R238, R36 ;  /* 0x000000eeb9247223 */ /* 0x040fe20000000024 */
[C---:B----4-:R-:W-:Y:S01]  /*a000*/  SHF.L.U32 R240, R136.reuse, 0x10, RZ ;  /* 0x0000001088f07819 */ /* 0x050fe200000006ff */
[C---:B------:R-:W-:Y:S01]  /*a010*/  FFMA R37, R185.reuse, R239, R37 ;  /* 0x000000efb9257223 */ /* 0x040fe20000000025 */
[----:B------:R-:W-:Y:S01]  /*a020*/  LOP3.LUT R241, R136, 0xffff0000, RZ, 0xc0, !PT ;  /* 0xffff000088f17812 */ /* 0x000fe200078ec0ff */
[----:B------:R-:W-:Y:S01]  /*a030*/  FMUL R3, R184, R6 ;  /* 0x00000006b8037220 */ /* 0x000fe20000400000 */
[----:B------:R-:W-:Y:S01]  /*a040*/  F2FP.BF16.F32.PACK_AB R136, R2, R0 ;  /* 0x000000000288723e */ /* 0x000fe200000010ff */
[----:B------:R-:W-:Y:S01]  /*a050*/  FFMA R38, R185, R240, R38 ;  /* 0x000000f0b9267223 */ /* 0x000fe20000000026 */
[----:B------:R-:W2:Y:S01]  /*a060*/  LDL.LU R0, [R1+0x50] ;  /* 0x0000500001007983 */ /* 0x000ea20000300800 */
[----:B------:R-:W-:Y:S01]  /*a070*/  F2FP.BF16.F32.PACK_AB R34, R37, R36 ;  /* 0x000000242522723e */ /* 0x000fe200000010ff */
[----:B------:R-:W-:Y:S01]  /*a080*/  FFMA R39, R185, R241, R39 ;  /* 0x000000f1b9277223 */ /* 0x000fe20000000027 */
[C---:B-----5:R-:W-:Y:S01]  /*a090*/  SHF.L.U32 R20, R248.reuse, 0x10, RZ ;  /* 0x00000010f8147819 */ /* 0x060fe200000006ff */
[----:B------:R-:W3:Y:S01]  /*a0a0*/  LDL.LU R2, [R1+0x54] ;  /* 0x0000540001027983 */ /* 0x000ee20000300800 */
[----:B------:R-:W-:Y:S01]  /*a0b0*/  LOP3.LUT R21, R248, 0xffff0000, RZ, 0xc0, !PT ;  /* 0xffff0000f8157812 */ /* 0x000fe200078ec0ff */
[C---:B------:R-:W-:Y:S01]  /*a0c0*/  FMUL R6, R184.reuse, R10 ;  /* 0x0000000ab8067220 */ /* 0x040fe20000400000 */
[----:B------:R-:W-:Y:S01]  /*a0d0*/  F2FP.BF16.F32.PACK_AB R248, R155, R154 ;  /* 0x0000009a9bf8723e */ /* 0x000fe200000010ff */
[----:B------:R1:W-:Y:S01]  /*a0e0*/  STS.128 [R252+0x1200], R136 ;  /* 0x00120088fc007388 */ /* 0x0003e20000000c00 */
[----:B------:R-:W-:Y:S01]  /*a0f0*/  F2FP.BF16.F32.PACK_AB R35, R39, R38 ;  /* 0x000000262723723e */ /* 0x000fe200000010ff */
[C---:B------:R-:W-:Y:S01]  /*a100*/  FMUL R10, R184.reuse, R14 ;  /* 0x0000000eb80a7220 */ /* 0x040fe20000400000 */
[C---:B------:R-:W-:Y:S01]  /*a110*/  SHF.L.U32 R23, R243.reuse, 0x10, RZ ;  /* 0x00000010f3177819 */ /* 0x040fe200000006ff */
[----:B------:R-:W-:Y:S01]  /*a120*/  FMUL R14, R184, R18 ;  /* 0x00000012b80e7220 */ /* 0x000fe20000400000 */
[----:B------:R-:W-:Y:S02]  /*a130*/  LOP3.LUT R152, R243, 0xffff0000, RZ, 0xc0, !PT ;  /* 0xffff0000f3987812 */ /* 0x000fe400078ec0ff */
[C---:B------:R-:W-:Y:S01]  /*a140*/  SHF.L.U32 R153, R242.reuse, 0x10, RZ ;  /* 0x00000010f2997819 */ /* 0x040fe200000006ff */
[----:B------:R-:W-:Y:S01]  /*a150*/  STS.128 [R245+0x1000], R248 ;  /* 0x001000f8f5007388 */ /* 0x000fe20000000c00 */
[----:B------:R-:W-:Y:S02]  /*a160*/  LOP3.LUT R242, R242, 0xffff0000, RZ, 0xc0, !PT ;  /* 0xffff0000f2f27812 */ /* 0x000fe400078ec0ff */
[C---:B------:R-:W-:Y:S02]  /*a170*/  SHF.L.U32 R243, R244.reuse, 0x10, RZ ;  /* 0x00000010f4f37819 */ /* 0x040fe400000006ff */
[----:B------:R-:W-:Y:S02]  /*a180*/  LOP3.LUT R244, R244, 0xffff0000, RZ, 0xc0, !PT ;  /* 0xffff0000f4f47812 */ /* 0x000fe400078ec0ff */
[C---:B------:R-:W-:Y:S02]  /*a190*/  SHF.L.U32 R158, R247.reuse, 0x10, RZ ;  /* 0x00000010f79e7819 */ /* 0x040fe400000006ff */
[----:B------:R-:W-:Y:S02]  /*a1a0*/  LOP3.LUT R159, R247, 0xffff0000, RZ, 0xc0, !PT ;  /* 0xffff0000f79f7812 */ /* 0x000fe400078ec0ff */
[C---:B------:R-:W-:Y:S02]  /*a1b0*/  SHF.L.U32 R160, R246.reuse, 0x10, RZ ;  /* 0x00000010f6a07819 */ /* 0x040fe400000006ff */
[----:B------:R-:W-:Y:S01]  /*a1c0*/  LOP3.LUT R161, R246, 0xffff0000, RZ, 0xc0, !PT ;  /* 0xffff0000f6a17812 */ /* 0x000fe200078ec0ff */
[----:B-1----:R-:W4:Y:S06]  /*a1d0*/  LDL.LU.64 R138, [R1+0x90] ;  /* 0x00009000018a7983 */ /* 0x002f2c0000300a00 */
[----:B------:R-:W5:Y:S01]  /*a1e0*/  LDL.LU.64 R136, [R1+0x88] ;  /* 0x0000880001887983 */ /* 0x000f620000300a00 */
[C---:B--2---:R-:W-:Y:S02]  /*a1f0*/  SHF.L.U32 R154, R0.reuse, 0x10, RZ ;  /* 0x00000010009a7819 */ /* 0x044fe400000006ff */
[----:B------:R-:W-:Y:S01]  /*a200*/  LOP3.LUT R155, R0, 0xffff0000, RZ, 0xc0, !PT ;  /* 0xffff0000009b7812 */ /* 0x000fe200078ec0ff */
[----:B------:R-:W-:Y:S01]  /*a210*/  FMUL R0, R184, R4 ;  /* 0x00000004b8007220 */ /* 0x000fe20000400000 */
[----:B---3--:R-:W-:Y:S01]  /*a220*/  SHF.L.U32 R156, R2, 0x10, RZ ;  /* 0x00000010029c7819 */ /* 0x008fe200000006ff */
[----:B------:R-:W-:Y:S01]  /*a230*/  FMUL R4, R184, R8 ;  /* 0x00000008b8047220 */ /* 0x000fe20000400000 */
[----:B------:R-:W-:Y:S01]  /*a240*/  LOP3.LUT R157, R2, 0xffff0000, RZ, 0xc0, !PT ;  /* 0xffff0000029d7812 */ /* 0x000fe200078ec0ff */
[C---:B------:R-:W-:Y:S01]  /*a250*/  FFMA R0, R185.reuse, R20, R0 ;  /* 0x00000014b9007223 */ /* 0x040fe20000000000 */
[C---:B------:R-:W-:Y:S01]  /*a260*/  FMUL R2, R184.reuse, R5 ;  /* 0x00000005b8027220 */ /* 0x040fe20000400000 */
[C---:B------:R-:W-:Y:S01]  /*a270*/  FMUL R5, R184.reuse, R9 ;  /* 0x00000009b8057220 */ /* 0x040fe20000400000 */
[C---:B------:R-:W-:Y:S01]  /*a280*/  FMUL R8, R184.reuse, R12 ;  /* 0x0000000cb8087220 */ /* 0x040fe20000400000 */
[C---:B------:R-:W-:Y:S01]  /*a290*/  FMUL R9, R184.reuse, R13 ;  /* 0x0000000db8097220 */ /* 0x040fe20000400000 */
[C---:B------:R-:W-:Y:S01]  /*a2a0*/  FFMA R2, R185.reuse, R21, R2 ;  /* 0x00000015b9027223 */ /* 0x040fe20000000002 */
        /* <DEDUP_REMOVED lines=9> */
[----:B------:R-:W-:Y:S01]  /*a340*/  FFMA R15, R185, R157, R15 ;  /* 0x0000009db90f7223 */ /* 0x000fe2000000000f */
[C---:B------:R-:W-:Y:S01]  /*a350*/  FMUL R12, R184.reuse, R16 ;  /* 0x00000010b80c7220 */ /* 0x040fe20000400000 */
[----:B------:R-:W-:Y:S01]  /*a360*/  FMUL R13, R184, R17 ;  /* 0x00000011b80d7220 */ /* 0x000fe20000400000 */
[----:B------:R-:W-:Y:S02]  /*a370*/  F2FP.BF16.F32.PACK_AB R8, R9, R8 ;  /* 0x000000080908723e */ /* 0x000fe400000010ff */
[----:B------:R-:W-:Y:S01]  /*a380*/  F2FP.BF16.F32.PACK_AB R9, R15, R10 ;  /* 0x0000000a0f09723e */ /* 0x000fe200000010ff */
[C---:B------:R-:W-:Y:S01]  /*a390*/  FFMA R12, R185.reuse, R158, R12 ;  /* 0x0000009eb90c7223 */ /* 0x040fe2000000000c */
[C---:B------:R-:W-:Y:S01]  /*a3a0*/  FFMA R13, R185.reuse, R159, R13 ;  /* 0x0000009fb90d7223 */ /* 0x040fe2000000000d */
[C---:B------:R-:W-:Y:S01]  /*a3b0*/  FFMA R14, R185.reuse, R160, R14 ;  /* 0x000000a0b90e7223 */ /* 0x040fe2000000000e */
[----:B------:R-:W-:Y:S03]  /*a3c0*/  FFMA R19, R185, R161, R19 ;  /* 0x000000a1b9137223 */ /* 0x000fe60000000013 */
[----:B------:R-:W-:Y:S02]  /*a3d0*/  F2FP.BF16.F32.PACK_AB R10, R13, R12 ;  /* 0x0000000c0d0a723e */ /* 0x000fe400000010ff */
[----:B-----5:R-:W-:Y:S02]  /*a3e0*/  F2FP.BF16.F32.PACK_AB R136, R137, R136 ;  /* 0x000000888988723e */ /* 0x020fe400000010ff */
[----:B----4-:R-:W-:Y:S02]  /*a3f0*/  F2FP.BF16.F32.PACK_AB R137, R139, R138 ;  /* 0x0000008a8b89723e */ /* 0x010fe400000010ff */
[----:B------:R-:W-:Y:S02]  /*a400*/  F2FP.BF16.F32.PACK_AB R138, R141, R140 ;  /* 0x0000008c8d8a723e */ /* 0x000fe400000010ff */
[----:B------:R-:W-:Y:S05]  /*a410*/  F2FP.BF16.F32.PACK_AB R139, R143, R142 ;  /* 0x0000008e8f8b723e */ /* 0x000fea00000010ff */
[----:B------:R-:W-:Y:S08]  /*a420*/  STS.128 [R252+0x2200], R136 ;  /* 0x00220088fc007388 */ /* 0x000ff00000000c00 */
        /* <DEDUP_REMOVED lines=11> */
[----:B------:R1:W-:Y:S08]  /*a4e0*/  STS.128 [R252+0x8200], R40 ;  /* 0x00820028fc007388 */ /* 0x0003f00000000c00 */
[----:B------:R2:W-:Y:S01]  /*a4f0*/  STS.128 [R245+0x8000], R48 ;  /* 0x00800030f5007388 */ /* 0x0005e20000000c00 */
[----:B-1----:R-:W-:Y:S02]  /*a500*/  F2FP.BF16.F32.PACK_AB R40, R25, R24 ;  /* 0x000000181928723e */ /* 0x002fe400000010ff */
[----:B------:R-:W-:Y:S02]  /*a510*/  F2FP.BF16.F32.PACK_AB R41, R27, R26 ;  /* 0x0000001a1b29723e */ /* 0x000fe400000010ff */
[----:B------:R-:W-:Y:S02]  /*a520*/  F2FP.BF16.F32.PACK_AB R42, R29, R28 ;  /* 0x0000001c1d2a723e */ /* 0x000fe400000010ff */
[----:B------:R-:W-:Y:S02]  /*a530*/  F2FP.BF16.F32.PACK_AB R43, R31, R30 ;  /* 0x0000001e1f2b723e */ /* 0x000fe400000010ff */
[----:B------:R-:W-:Y:S02]  /*a540*/  F2FP.BF16.F32.PACK_AB R24, R2, R0 ;  /* 0x000000000218723e */ /* 0x000fe400000010ff */
[----:B------:R-:W-:Y:S01]  /*a550*/  F2FP.BF16.F32.PACK_AB R25, R7, R3 ;  /* 0x000000030719723e */ /* 0x000fe200000010ff */
[----:B------:R2:W-:Y:S01]  /*a560*/  STS.128 [R252+0x9200], R40 ;  /* 0x00920028fc007388 */ /* 0x0005e20000000c00 */
[----:B------:R-:W-:Y:S02]  /*a570*/  F2FP.BF16.F32.PACK_AB R26, R5, R4 ;  /* 0x00000004051a723e */ /* 0x000fe400000010ff */
[----:B------:R-:W-:Y:S02]  /*a580*/  F2FP.BF16.F32.PACK_AB R27, R11, R6 ;  /* 0x000000060b1b723e */ /* 0x000fe400000010ff */
[----:B------:R-:W-:Y:S03]  /*a590*/  F2FP.BF16.F32.PACK_AB R11, R19, R14 ;  /* 0x0000000e130b723e */ /* 0x000fe600000010ff */
[----:B------:R2:W-:Y:S08]  /*a5a0*/  STS.128 [R245+0x9000], R32 ;  /* 0x00900020f5007388 */ /* 0x0005f00000000c00 */
[----:B------:R2:W-:Y:S08]  /*a5b0*/  STS.128 [R252+0xa200], R24 ;  /* 0x00a20018fc007388 */ /* 0x0005f00000000c00 */
[----:B------:R2:W-:Y:S01]  /*a5c0*/  STS.128 [R245+0xa000], R8 ;  /* 0x00a00008f5007388 */ /* 0x0005e20000000c00 */
[----:B------:R-:W-:Y:S01]  /*a5d0*/  @!PT LDS RZ, [RZ] ;  /* 0x00000000fffff984 */ /* 0x000fe20000000800 */
[----:B------:R-:W-:Y:S01]  /*a5e0*/  @!PT LDS RZ, [RZ] ;  /* 0x00000000fffff984 */ /* 0x000fe20000000800 */
[----:B------:R-:W-:Y:S01]  /*a5f0*/  @!PT LDS RZ, [RZ] ;  /* 0x00000000fffff984 */ /* 0x000fe20000000800 */
[----:B------:R-:W-:Y:S01]  /*a600*/  @!PT LDS RZ, [RZ] ;  /* 0x00000000fffff984 */ /* 0x000fe20000000800 */
[----:B------:R1:W-:Y:S07]  /*a610*/  MEMBAR.ALL.CTA ;  /* 0x0000000000007992 */ /* 0x0003ee0000008000 */
[----:B-1----:R-:W1:Y:S02]  /*a620*/  FENCE.VIEW.ASYNC.S ;  /* 0x00000000000073c6 */ /* 0x002e640000000000 */
[----:B-1----:R-:W-:Y:S06]  /*a630*/  BAR.SYNC.DEFER_BLOCKING 0x1, 0x80 ;  /* 0x0042000000007b1d */ /* 0x002fec0000010000 */
[----:B------:R-:W-:Y:S05]  /*a640*/  @P1 BRA `(.L_x_112) ;  /* 0x0000000000e01947 */ /* 0x000fea0003800000 */
[----:B------:R-:W1:Y:S01]  /*a650*/  LDCU.64 UR8, c[0x0][0x348] ;  /* 0x00006900ff0877ac */ /* 0x000e620008000a00 */
[----:B------:R-:W-:Y:S02]  /*a660*/  UIMAD UR5, UR43, 0xb000, UR4 ;  /* 0x0000b0002b0578a4 */ /* 0x000fe4000f8e0204 */
[----:B------:R-:W-:Y:S02]  /*a670*/  UIMAD UR61, UR47, 0xb0, URZ ;  /* 0x000000b02f3d78a4 */ /* 0x000fe4000f8e02ff */
[----:B------:R-:W-:Y:S02]  /*a680*/  USHF.L.U32 UR62, UR56, 0x7, URZ ;  /* 0x00000007383e7899 */ /* 0x000fe400080006ff */
[----:B------:R-:W-:Y:S01]  /*a690*/  UIADD3 UR60, UPT, UPT, UR5, 0x200, URZ ;  /* 0x00000200053c7890 */ /* 0x000fe2000fffe0ff */
[----:B------:R-:W-:Y:S01]  /*a6a0*/  UMOV UR63, UR36 ;  /* 0x00000024003f7c82 */ /* 0x000fe20008000000 */
[----:B------:R-:W-:Y:S02]  /*a6b0*/  UIADD3 UR33, UPT, UPT, UR61, 0x10, URZ ;  /* 0x000000103d217890 */ /* 0x000fe4000fffe0ff */
[----:B------:R-:W-:Y:S01]  /*a6c0*/  UIADD3 UR32, UPT, UPT, UR5, 0x1200, URZ ;  /* 0x0000120005207890 */ /* 0x000fe2000fffe0ff */
[----:B------:R-:W-:Y:S01]  /*a6d0*/  UMOV UR35, UR36 ;  /* 0x0000002400237c82 */ /* 0x000fe20008000000 */
[----:B-1----:R-:W-:Y:S01]  /*a6e0*/  UIADD3 UR68, UP0, UPT, UR8, 0x680, URZ ;  /* 0x0000068008447890 */ /* 0x002fe2000ff1e0ff */
[----:B------:R-:W-:Y:S01]  /*a6f0*/  UMOV UR34, UR62 ;  /* 0x0000003e00227c82 */ /* 0x000fe20008000000 */
[----:B------:R-:W-:Y:S02]  /*a700*/  UIADD3 UR29, UPT, UPT, UR61, 0x20, URZ ;  /* 0x000000203d1d7890 */ /* 0x000fe4000fffe0ff */
[----:B------:R-:W-:Y:S02]  /*a710*/  UIADD3.X UR69, UPT, UPT, URZ, UR9, URZ, UP0, !UPT ;  /* 0x00000009ff457290 */ /* 0x000fe400087fe4ff */
[----:B------:R-:W-:Y:S01]  /*a720*/  UIADD3 UR28, UPT, UPT, UR5, 0x2200, URZ ;  /* 0x00002200051c7890 */ /* 0x000fe2000fffe0ff */
[----:B------:R-:W-:Y:S01]  /*a730*/  UMOV UR31, UR36 ;  /* 0x00000024001f7c82 */ /* 0x000fe20008000000 */
[----:B------:R-:W-:Y:S01]  /*a740*/  UMOV UR30, UR62 ;  /* 0x0000003e001e7c82 */ /* 0x000fe20008000000 */
[----:B------:R-:W-:Y:S02]  /*a750*/  UIADD3 UR25, UPT, UPT, UR61, 0x30, URZ ;  /* 0x000000303d197890 */ /* 0x000fe4000fffe0ff */
[----:B------:R-:W-:Y:S02]  /*a760*/  UIADD3 UR24, UPT, UPT, UR5, 0x3200, URZ ;  /* 0x0000320005187890 */ /* 0x000fe4000fffe0ff */
[----:B------:R1:W-:Y:S01]  /*a770*/  UTMASTG.3D [UR60], [UR68] ;  /* 0x0000003c440073b5 */ /* 0x0003e20008010000 */
[----:B------:R-:W-:Y:S01]  /*a780*/  UMOV UR27, UR36 ;  /* 0x00000024001b7c82 */ /* 0x000fe20008000000 */
[----:B------:R-:W-:Y:S01]  /*a790*/  UMOV UR26, UR62 ;  /* 0x0000003e001a7c82 */ /* 0x000fe20008000000 */
[----:B------:R-:W-:Y:S02]  /*a7a0*/  UIADD3 UR21, UPT, UPT, UR61, 0x40, URZ ;  /* 0x000000403d157890 */ /* 0x000fe4000fffe0ff */
[----:B------:R-:W-:Y:S01]  /*a7b0*/  UIADD3 UR20, UPT, UPT, UR5, 0x4200, URZ ;  /* 0x0000420005147890 */ /* 0x000fe2000fffe0ff */
[----:B------:R-:W-:Y:S01]  /*a7c0*/  UMOV UR23, UR36 ;  /* 0x0000002400177c82 */ /* 0x000fe20008000000 */
[----:B------:R-:W-:Y:S01]  /*a7d0*/  UTMASTG.3D [UR32], [UR68] ;  /* 0x00000020440073b5 */ /* 0x000fe20008010000 */
[----:B------:R-:W-:Y:S01]  /*a7e0*/  UMOV UR22, UR62 ;  /* 0x0000003e00167c82 */ /* 0x000fe20008000000 */
[----:B------:R-:W-:Y:S02]  /*a7f0*/  UIADD3 UR17, UPT, UPT, UR61, 0x50, URZ ;  /* 0x000000503d117890 */ /* 0x000fe4000fffe0ff */
[----:B------:R-:W-:Y:S01]  /*a800*/  UIADD3 UR16, UPT, UPT, UR5, 0x5200, URZ ;  /* 0x0000520005107890 */ /* 0x000fe2000fffe0ff */
[----:B------:R-:W-:Y:S01]  /*a810*/  UMOV UR19, UR36 ;  /* 0x0000002400137c82 */ /* 0x000fe20008000000 */
[----:B------:R-:W-:Y:S01]  /*a820*/  UMOV UR18, UR62 ;  /* 0x0000003e00127c82 */ /* 0x000fe20008000000 */
[----:B------:R-:W-:Y:S01]  /*a830*/  UTMASTG.3D [UR28], [UR68] ;  /* 0x0000001c440073b5 */ /* 0x000fe20008010000 */
[----:B------:R-:W-:Y:S02]  /*a840*/  UIADD3 UR13, UPT, UPT, UR61, 0x60, URZ ;  /* 0x000000603d0d7890 */ /* 0x000fe4000fffe0ff */
[----:B------:R-:W-:Y:S01]  /*a850*/  UIADD3 UR12, UPT, UPT, UR5, 0x6200, URZ ;  /* 0x00006200050c7890 */ /* 0x000fe2000fffe0ff */
[----:B------:R-:W-:Y:S01]  /*a860*/  UMOV UR15, UR36 ;  /* 0x00000024000f7c82 */ /* 0x000fe20008000000 */
[----:B------:R-:W-:Y:S01]  /*a870*/  UMOV UR14, UR62 ;  /* 0x0000003e000e7c82 */ /* 0x000fe20008000000 */
[----:B------:R-:W-:Y:S01]  /*a880*/  UIADD3 UR9, UPT, UPT, UR61, 0x70, URZ ;  /* 0x000000703d097890 */ /* 0x000fe2000fffe0ff */
[----:B------:R3:W-:Y:S01]  /*a890*/  UTMASTG.3D [UR24], [UR68] ;  /* 0x00000018440073b5 */ /* 0x0007e20008010000 */
[----:B------:R-:W-:Y:S01]  /*a8a0*/  UIADD3 UR8, UPT, UPT, UR5, 0x7200, URZ ;  /* 0x0000720005087890 */ /* 0x000fe2000fffe0ff */
[----:B------:R-:W-:Y:S01]  /*a8b0*/  UMOV UR11, UR36 ;  /* 0x00000024000b7c82 */ /* 0x000fe20008000000 */
[----:B------:R-:W-:Y:S01]  /*a8c0*/  UMOV UR10, UR62 ;  /* 0x0000003e000a7c82 */ /* 0x000fe20008000000 */
[----:B------:R-:W-:Y:S02]  /*a8d0*/  UIADD3 UR65, UPT, UPT, UR61, 0x80, URZ ;  /* 0x000000803d417890 */ /* 0x000fe4000fffe0ff */
[----:B------:R-:W-:Y:S01]  /*a8e0*/  UIADD3 UR64, UPT, UPT, UR5, 0x8200, URZ ;  /* 0x0000820005407890 */ /* 0x000fe2000fffe0ff */
[----:B------:R4:W-:Y:S01]  /*a8f0*/  UTMASTG.3D [UR20], [UR68] ;  /* 0x00000014440073b5 */ /* 0x0009e20008010000 */
[----:B------:R-:W-:Y:S01]  /*a900*/  UMOV UR67, UR36 ;  /* 0x0000002400437c82 */ /* 0x000fe20008000000 */
[----:B------:R-:W-:Y:S01]  /*a910*/  UMOV UR66, UR62 ;  /* 0x0000003e00427c82 */ /* 0x000fe20008000000 */
[----:B-1----:R-:W-:Y:S01]  /*a920*/  UIADD3 UR60, UPT, UPT, UR5, 0xa200, URZ ;  /* 0x0000a200053c7890 */ /* 0x002fe2000fffe0ff */
[----:B------:R4:W-:Y:S01]  /*a930*/  UTMASTG.3D [UR16], [UR68] ;  /* 0x00000010440073b5 */ /* 0x0009e20008010000 */
[----:B------:R4:W-:Y:S01]  /*a940*/  UTMASTG.3D [UR12], [UR68] ;  /* 0x0000000c440073b5 */ /* 0x0009e20008010000 */
[----:B------:R4:W-:Y:S01]  /*a950*/  UTMASTG.3D [UR8], [UR68] ;  /* 0x00000008440073b5 */ /* 0x0009e20008010000 */
[----:B---3--:R-:W-:Y:S02]  /*a960*/  UIADD3 UR25, UPT, UPT, UR61, 0x90, URZ ;  /* 0x000000903d197890 */ /* 0x008fe4000fffe0ff */
[----:B------:R-:W-:Y:S02]  /*a970*/  UIADD3 UR24, UPT, UPT, UR5, 0x9200, URZ ;  /* 0x0000920005187890 */ /* 0x000fe4000fffe0ff */
[----:B------:R-:W-:Y:S01]  /*a980*/  UIADD3 UR61, UPT, UPT, UR61, 0xa0, URZ ;  /* 0x000000a03d3d7890 */ /* 0x000fe2000fffe0ff */
[----:B------:R4:W-:Y:S06]  /*a990*/  UTMASTG.3D [UR64], [UR68] ;  /* 0x00000040440073b5 */ /* 0x0009ec0008010000 */
[----:B------:R4:W-:Y:S02]  /*a9a0*/  UTMASTG.3D [UR24], [UR68] ;  /* 0x00000018440073b5 */ /* 0x0009e40008010000 */
[----:B------:R4:W-:Y:S02]  /*a9b0*/  UTMASTG.3D [UR60], [UR68] ;  /* 0x0000003c440073b5 */ /* 0x0009e40008010000 */
[----:B----4-:R0:W-:Y:S02]  /*a9c0*/  UTMACMDFLUSH ;  /* 0x00000000000079b7 */ /* 0x0101e40000000000 */
.L_x_112:
[----:B------:R-:W-:Y:S05]  /*a9d0*/  BSYNC.RECONVERGENT B0 ;  /* 0x0000000000007941 */ /* 0x000fea0003800200 */
.L_x_111:
[----:B------:R-:W-:Y:S04]  /*a9e0*/  BSSY.RECONVERGENT B0, `(.L_x_113) ;  /* 0x0000003000007945 */ /* 0x000fe80003800200 */
[----:B------:R-:W-:Y:S05]  /*a9f0*/  @P0 BRA `(.L_x_114) ;  /* 0x0000000000040947 */ /* 0x000fea0003800000 */
[----:B------:R-:W-:Y:S04]  /*aa00*/  DEPBAR.LE SB0, 0x0 ;  /* 0x000080000000791a */ /* 0x000fe80000000000 */
.L_x_114:
[----:B------:R-:W-:Y:S05]  /*aa10*/  BSYNC.RECONVERGENT B0 ;  /* 0x0000000000007941 */ /* 0x000fea0003800200 */
.L_x_113:
[----:B------:R-:W3:Y:S01]  /*aa20*/  LDL.LU R0, [R1+0x80] ;  /* 0x0000800001007983 */ /* 0x000ee20000300800 */
[----:B------:R-:W-:Y:S01]  /*aa30*/  BAR.SYNC.DEFER_BLOCKING 0x1, 0x80 ;  /* 0x0042000000007b1d */ /* 0x000fe20000010000 */
[----:B---3--:R-:W-:Y:S11]  /*aa40*/  R2UR UR5, R0 ;  /* 0x00000000000572ca */ /* 0x008ff600000e0000 */
[----:B------:R-:W-:Y:S02]  /*aa50*/  @!UPT UIADD3 URZ, UPT, UPT, URZ, URZ, URZ ;  /* 0x000000fffffff290 */ /* 0x000fe4000fffe0ff */
[----:B------:R-:W-:Y:S04]  /*aa60*/  UIADD3 UR5, UPT, UPT, UR5, 0x1, URZ ;  /* 0x0000000105057890 */ /* 0x000fe8000fffe0ff */
[----:B------:R-:W-:Y:S02]  /*aa70*/  UISETP.NE.AND UP0, UPT, UR5, URZ, UPT ;  /* 0x000000ff0500728c */ /* 0x000fe4000bf05270 */
[----:B------:R-:W-:Y:S05]  /*aa80*/  MOV R0, UR5 ;  /* 0x0000000500007c02 */ /* 0x000fea0008000f00 */
[----:B------:R1:W-:Y:S02]  /*aa90*/  STL [R1+0x80], R0 ;  /* 0x0000800001007387 */ /* 0x0003e40000100800 */
[----:B------:R-:W-:Y:S05]  /*aaa0*/  BRA.U !UP0, `(.L_x_115) ;  /* 0x00000001083c7547 */ /* 0x000fea000b800000 */
[----:B------:R-:W3:Y:S04]  /*aab0*/  LDL.LU R2, [R1+0x78] ;  /* 0x0000780001027983 */ /* 0x000ee80000300800 */
[----:B-1----:R-:W4:Y:S02]  /*aac0*/  LDL.LU R0, [R1+0x7c] ;  /* 0x00007c0001007983 */ /* 0x002f240000300800 */
[----:B----4-:R-:W-:Y:S02]  /*aad0*/  R2UR UR5, R0 ;  /* 0x00000000000572ca */ /* 0x010fe400000e0000 */
[----:B---3--:R-:W-:Y:S02]  /*aae0*/  ISETP.NE.AND P0, PT, R2, RZ, PT ;  /* 0x000000ff0200720c */ /* 0x008fe40003f05270 */
[----:B------:R-:W1:Y:S09]  /*aaf0*/  S2R R2, SR_CgaCtaId ;  /* 0x0000000000027919 */ /* 0x000e720000008800 */
[----:B------:R-:W-:Y:S05]  /*ab00*/  IMAD.U32 R0, RZ, RZ, UR5 ;  /* 0x00000005ff007e24 */ /* 0x000fea000f8e00ff */
[----:B------:R-:W-:Y:S01]  /*ab10*/  @P0 LEA R0, R0, UR4, 0x3 ;  /* 0x0000000400000c11 */ /* 0x000fe2000f8e18ff */
[----:B------:R-:W-:Y:S04]  /*ab20*/  UIADD3 UR4, UPT, UPT, UR5, 0x1, URZ ;  /* 0x0000000105047890 */ /* 0x000fe8000fffe0ff */
[----:B------:R-:W-:Y:S01]  /*ab30*/  @P0 VIADD R0, R0, 0xf0 ;  /* 0x000000f000000836 */ /* 0x000fe20000000000 */
[----:B------:R-:W-:Y:S04]  /*ab40*/  UISETP.NE.AND UP0, UPT, UR4, 0x2, UPT ;  /* 0x000000020400788c */ /* 0x000fe8000bf05270 */
[----:B------:R-:W-:Y:S01]  /*ab50*/  USEL UR4, UR4, URZ, UP0 ;  /* 0x000000ff04047287 */ /* 0x000fe20008000000 */
[----:B-1----:R-:W-:Y:S04]  /*ab60*/  @P0 PRMT R0, R2, 0x654, R0 ;  /* 0x0000065402000816 */ /* 0x002fe80000000000 */
[----:B------:R1:W-:Y:S02]  /*ab70*/  @P0 SYNCS.ARRIVE.TRANS64.RED.A1T0 RZ, [R0+URZ], RZ ;  /* 0x000000ff00ff09a7 */ /* 0x0003e400081004ff */
[----:B-1----:R-:W-:Y:S05]  /*ab80*/  IMAD.U32 R0, RZ, RZ, UR4 ;  /* 0x00000004ff007e24 */ /* 0x002fea000f8e00ff */
[----:B------:R3:W-:Y:S02]  /*ab90*/  STL [R1+0x7c], R0 ;  /* 0x00007c0001007387 */ /* 0x0007e40000100800 */
.L_x_115:
[----:B------:R-:W4:Y:S01]  /*aba0*/  LDL.LU R5, [R1+0x74] ;  /* 0x0000740001057983 */ /* 0x000f220000300800 */
[----:B------:R-:W-:Y:S02]  /*abb0*/  UISETP.NE.AND UP1, UPT, UR44, 0x2, UPT ;  /* 0x000000022c00788c */ /* 0x000fe4000bf25270 */
[----:B------:R-:W-:Y:S01]  /*abc0*/  UISETP.NE.AND UP2, UPT, UR7, 0x2, UPT ;  /* 0x000000020700788c */ /* 0x000fe2000bf45270 */
[----:B------:R-:W5:Y:S01]  /*abd0*/  LDL.LU R4, [R1+0x84] ;  /* 0x0000840001047983 */ /* 0x000f620000300800 */
[----:B------:R-:W-:Y:S02]  /*abe0*/  USEL UR5, URZ, 0x1, UP1 ;  /* 0x00000001ff057887 */ /* 0x000fe40008800000 */
[----:B------:R-:W-:Y:S01]  /*abf0*/  UIADD3 UR47, UPT, UPT, UR41, UR45, URZ ;  /* 0x0000002d292f7290 */ /* 0x000fe2000fffe0ff */
[----:B------:R-:W2:Y:S01]  /*ac00*/  LDL.LU R3, [R1+0x6c] ;  /* 0x00006c0001037983 */ /* 0x000ea20000300800 */
[----:B------:R-:W-:Y:S02]  /*ac10*/  UIADD3 UR56, UPT, UPT, UR42, UR46, URZ ;  /* 0x0000002e2a387290 */ /* 0x000fe4000fffe0ff */
[----:B------:R-:W-:Y:S01]  /*ac20*/  USEL UR44, UR44, URZ, UP1 ;  /* 0x000000ff2c2c7287 */ /* 0x000fe20008800000 */
[----:B------:R-:W4:Y:S01]  /*ac30*/  LDL.LU R2, [R1+0x70] ;  /* 0x0000700001027983 */ /* 0x000f220000300800 */
[----:B------:R-:W-:Y:S01]  /*ac40*/  USEL UR43, UR7, URZ, UP2 ;  /* 0x000000ff072b7287 */ /* 0x000fe20009000000 */
[----:B------:R-:W-:Y:S02]  /*ac50*/  UMOV UR36, UR59 ;  /* 0x0000003b00247c82 */ /* 0x000fe40008000000 */
[----:B-1-3--:R-:W3:Y:S02]  /*ac60*/  LDL.LU R0, [R1+0x68] ;  /* 0x0000680001007983 */ /* 0x00aee40000300800 */
[----:B---3--:R-:W-:Y:S02]  /*ac70*/  R2UR UR8, R0 ;  /* 0x00000000000872ca */ /* 0x008fe400000e0000 */
[----:B-----5:R-:W-:Y:S02]  /*ac80*/  R2UR UR11, R4 ;  /* 0x00000000040b72ca */ /* 0x020fe400000e0000 */
[----:B--2---:R-:W-:Y:S02]  /*ac90*/  R2UR UR10, R3 ;  /* 0x00000000030a72ca */ /* 0x004fe400000e0000 */
[----:B----4-:R-:W-:Y:S02]  /*aca0*/  R2UR UR4, R5 ;  /* 0x00000000050472ca */ /* 0x010fe400000e0000 */
[----:B------:R-:W-:Y:S07]  /*acb0*/  R2UR UR9, R2 ;  /* 0x00000000020972ca */ /* 0x000fee00000e0000 */
[----:B------:R-:W-:Y:S04]  /*acc0*/  UISETP.NE.AND UP0, UPT, UR11, 0x2, UPT ;  /* 0x000000020b00788c */ /* 0x000fe8000bf05270 */
[----:B------:R-:W-:Y:S02]  /*acd0*/  USEL UR6, URZ, 0x1, UP0 ;  /* 0x00000001ff067887 */ /* 0x000fe40008000000 */
[----:B------:R-:W-:Y:S02]  /*ace0*/  UISETP.NE.AND UP3, UPT, UR4, URZ, UPT ;  /* 0x000000ff0400728c */ /* 0x000fe4000bf65270 */
[----:B------:R-:W-:Y:S02]  /*acf0*/  ULOP3.LUT UR10, UR10, UR6, URZ, 0x3c, !UPT ;  /* 0x000000060a0a7292 */ /* 0x000fe4000f8e3cff */
[----:B------:R-:W-:Y:S02]  /*ad00*/  ULOP3.LUT UR9, UR9, UR5, URZ, 0x3c, !UPT ;  /* 0x0000000509097292 */ /* 0x000fe4000f8e3cff */
[----:B------:R-:W-:Y:S02]  /*ad10*/  USEL UR4, URZ, 0x1, UP2 ;  /* 0x00000001ff047887 */ /* 0x000fe40009000000 */
[----:B------:R-:W-:Y:S01]  /*ad20*/  IMAD.U32 R3, RZ, RZ, UR10 ;  /* 0x0000000aff037e24 */ /* 0x000fe2000f8e00ff */
[----:B------:R-:W-:Y:S01]  /*ad30*/  USEL UR15, UR11, URZ, UP0 ;  /* 0x000000ff0b0f7287 */ /* 0x000fe20008000000 */
[----:B------:R-:W-:Y:S01]  /*ad40*/  IMAD.U32 R0, RZ, RZ, UR9 ;  /* 0x00000009ff007e24 */ /* 0x000fe2000f8e00ff */
[----:B------:R-:W-:Y:S02]  /*ad50*/  ULOP3.LUT UR8, UR8, UR4, URZ, 0x3c, !UPT ;  /* 0x0000000408087292 */ /* 0x000fe4000f8e3cff */
[----:B------:R2:W-:Y:S04]  /*ad60*/  STL [R1+0x6c], R3 ;  /* 0x00006c0301007387 */ /* 0x0005e80000100800 */
[----:B------:R2:W-:Y:S01]  /*ad70*/  STL [R1+0x70], R0 ;  /* 0x0000700001007387 */ /* 0x0005e20000100800 */
[----:B------:R-:W-:Y:S05]  /*ad80*/  IMAD.U32 R2, RZ, RZ, UR8 ;  /* 0x00000008ff027e24 */ /* 0x000fea000f8e00ff */
[----:B------:R2:W-:Y:S01]  /*ad90*/  STL [R1+0x68], R2 ;  /* 0x0000680201007387 */ /* 0x0005e20000100800 */
[----:B------:R-:W-:Y:S05]  /*ada0*/  BRA.U UP3, `(.L_x_116) ;  /* 0xffffffa5031c7547 */ /* 0x000fea000b83ffff */
[----:B------:R-:W-:-:S09]  /*adb0*/  UISETP.NE.AND UP0, UPT, UR57, URZ, UPT ;  /* 0x000000ff3900728c */ /* 0x000fd2000bf05270 */
[----:B------:R-:W-:Y:S05]  /*adc0*/  BRA.U !UP0, `(.L_x_117) ;  /* 0x00000001084c7547 */ /* 0x000fea000b800000 */
[----:B------:R-:W1:Y:S02]  /*add0*/  LDCU.64 UR4, c[0x0][0x890] ;  /* 0x00011200ff0477ac */ /* 0x000e640008000a00 */
[----:B-1----:R-:W-:-:S04]  /*ade0*/  UISETP.NE.U32.AND UP0, UPT, UR4, URZ, UPT ;  /* 0x000000ff0400728c */ /* 0x002fc8000bf05070 */
[----:B------:R-:W-:-:S09]  /*adf0*/  UISETP.NE.AND.EX UP0, UPT, UR5, URZ, UPT, UP0 ;  /* 0x000000ff0500728c */ /* 0x000fd2000bf05300 */
[----:B------:R-:W-:Y:S05]  /*ae00*/  BRA.U UP0, `(.L_x_118) ;  /* 0x00000001000c7547 */ /* 0x000fea000b800000 */
[----:B------:R-:W-:-:S13]  /*ae10*/  FSETP.NEU.AND P0, PT, R185, RZ, PT ;  /* 0x000000ffb900720b */ /* 0x000fda0003f0d000 */
[----:B------:R-:W-:Y:S05]  /*ae20*/  @!P0 EXIT ;  /* 0x000000000000894d */ /* 0x000fea0003800000 */
[----:B------:R-:W-:Y:S05]  /*ae30*/  BRA `(.L_x_117) ;  /* 0x0000000000307947 */ /* 0x000fea0003800000 */
.L_x_118:
[----:B--2---:R-:W2:Y:S01]  /*ae40*/  LDL.LU R0, [R1+0x64] ;  /* 0x0000640001007983 */ /* 0x004ea20000300800 */
[----:B------:R-:W-:Y:S01]  /*ae50*/  BSSY.RECONVERGENT B0, `(.L_x_117) ;  /* 0x000000a000007945 */ /* 0x000fe20003800200 */
[----:B--2---:R-:W-:-:S13]  /*ae60*/  LOP3.LUT P0, RZ, R0, 0xff, RZ, 0xc0, !PT ;  /* 0x000000ff00ff7812 */ /* 0x004fda000780c0ff */
[----:B------:R-:W-:Y:S05]  /*ae70*/  @P0 BRA `(.L_x_119) ;  /* 0x0000000000140947 */ /* 0x000fea0003800000 */
[----:B------:R-:W1:Y:S02]  /*ae80*/  LDCU.64 UR4, c[0x0][0x888] ;  /* 0x00011100ff0477ac */ /* 0x000e640008000a00 */
[----:B-1----:R-:W-:-:S04]  /*ae90*/  ISETP.NE.U32.AND P0, PT, RZ, UR4, PT ;  /* 0x00000004ff007c0c */ /* 0x002fc8000bf05070 */
[----:B------:R-:W-:-:S13]  /*aea0*/  ISETP.NE.AND.EX P0, PT, RZ, UR5, PT, P0 ;  /* 0x00000005ff007c0c */ /* 0x000fda000bf05300 */
[----:B------:R-:W-:Y:S05]  /*aeb0*/  @!P0 EXIT ;  /* 0x000000000000894d */ /* 0x000fea0003800000 */
[----:B------:R-:W-:Y:S05]  /*aec0*/  BRA `(.L_x_120) ;  /* 0x0000000000087947 */ /* 0x000fea0003800000 */
.L_x_119:
[----:B------:R-:W-:-:S13]  /*aed0*/  FSETP.NEU.AND P0, PT, R185, RZ, PT ;  /* 0x000000ffb900720b */ /* 0x000fda0003f0d000 */
[----:B------:R-:W-:Y:S05]  /*aee0*/  @!P0 EXIT ;  /* 0x000000000000894d */ /* 0x000fea0003800000 */
.L_x_120:
[----:B------:R-:W-:Y:S05]  /*aef0*/  BSYNC.RECONVERGENT B0 ;  /* 0x0000000000007941 */ /* 0x000fea0003800200 */
.L_x_117:
[----:B------:R-:W-:-:S04]  /*af00*/  DEPBAR.LE SB0, 0x0 ;  /* 0x000080000000791a */ /* 0x000fc80000000000 */
[----:B------:R-:W-:Y:S05]  /*af10*/  EXIT ;  /* 0x000000000000794d */ /* 0x000fea0003800000 */
.L_x_20:
[----:B--2---:R2:W3:Y:S02]  /*af20*/  SYNCS.PHASECHK.TRANS64.TRYWAIT P0, [R2+URZ+0x160], R3 ;  /* 0x00016003020075a7 */ /* 0x0044e400080011ff */
[----:B---3--:R-:W-:Y:S05]  /*af30*/  @!P0 NANOSLEEP.SYNCS 0x989680 ;  /* 0x009896800000895d */ /* 0x008fea0003900000 */
[----:B------:R-:W3:Y:S02]  /*af40*/  @!P0 SYNCS.PHASECHK.TRANS64 P0, [R2+URZ+0x160], R3 ;  /* 0x00016003020085a7 */ /* 0x000ee400080010ff */
[----:B---3--:R-:W-:Y:S05]  /*af50*/  @!P0 BRA `(.L_x_20) ;  /* 0xfffffffc00f08947 */ /* 0x008fea000383ffff */
[----:B------:R-:W-:Y:S05]  /*af60*/  BRA `(.L_x_121) ;  /* 0xffffff68001c7947 */ /* 0x000fea000383ffff */
.L_x_23:
[----:B------:R-:W-:Y:S07]  /*af70*/  MOV R4, UR33 ;  /* 0x0000002100047c02 */ /* 0x000fee0008000f00 */
.L_x_122:
[----:B-1----:R1:W2:Y:S02]  /*af80*/  SYNCS.PHASECHK.TRANS64.TRYWAIT P0, [R4+URZ+0x70], R2 ;  /* 0x00007002040075a7 */ /* 0x0022a400080011ff */
[----:B--2---:R-:W-:Y:S05]  /*af90*/  @!P0 NANOSLEEP.SYNCS 0x989680 ;  /* 0x009896800000895d */ /* 0x004fea0003900000 */
[----:B------:R-:W2:Y:S02]  /*afa0*/  @!P0 SYNCS.PHASECHK.TRANS64 P0, [R4+URZ+0x70], R2 ;  /* 0x00007002040085a7 */ /* 0x000ea400080010ff */
[----:B--2---:R-:W-:Y:S05]  /*afb0*/  @!P0 BRA `(.L_x_122) ;  /* 0xfffffffc00f08947 */ /* 0x004fea000383ffff */
[----:B------:R-:W-:Y:S05]  /*afc0*/  BRA `(.L_x_22) ;  /* 0xffffff6800647947 */ /* 0x000fea000383ffff */
.L_x_29:
[----:B------:R-:W-:Y:S07]  /*afd0*/  MOV R4, UR17 ;  /* 0x0000001100047c02 */ /* 0x000fee0008000f00 */
.L_x_123:
[----:B-1----:R1:W2:Y:S02]  /*afe0*/  SYNCS.PHASECHK.TRANS64.TRYWAIT P0, [R4+URZ+0x70], R2 ;  /* 0x00007002040075a7 */ /* 0x0022a400080011ff */
[----:B--2---:R-:W-:Y:S05]  /*aff0*/  @!P0 NANOSLEEP.SYNCS 0x989680 ;  /* 0x009896800000895d */ /* 0x004fea0003900000 */
[----:B------:R-:W2:Y:S02]  /*b000*/  @!P0 SYNCS.PHASECHK.TRANS64 P0, [R4+URZ+0x70], R2 ;  /* 0x00007002040085a7 */ /* 0x000ea400080010ff */
[----:B--2---:R-:W-:Y:S05]  /*b010*/  @!P0 BRA `(.L_x_123) ;  /* 0xfffffffc00f08947 */ /* 0x004fea000383ffff */
[----:B------:R-:W-:Y:S05]  /*b020*/  BRA `(.L_x_28) ;  /* 0xffffff6c000c7947 */ /* 0x000fea000383ffff */
.L_x_33:
[----:B-1----:R1:W2:Y:S02]  /*b030*/  SYNCS.PHASECHK.TRANS64.TRYWAIT P0, [R3+URZ+0x110], R2 ;  /* 0x00011002030075a7 */ /* 0x0022a400080011ff */
[----:B--2---:R-:W-:Y:S05]  /*b040*/  @!P0 NANOSLEEP.SYNCS 0x989680 ;  /* 0x009896800000895d */ /* 0x004fea0003900000 */
[----:B------:R-:W2:Y:S02]  /*b050*/  @!P0 SYNCS.PHASECHK.TRANS64 P0, [R3+URZ+0x110], R2 ;  /* 0x00011002030085a7 */ /* 0x000ea400080010ff */
[----:B--2---:R-:W-:Y:S05]  /*b060*/  @!P0 BRA `(.L_x_33) ;  /* 0xfffffffc00f08947 */ /* 0x004fea000383ffff */
[----:B------:R-:W-:Y:S05]  /*b070*/  BRA `(.L_x_124) ;  /* 0xffffff6c009c7947 */ /* 0x000fea000383ffff */
.L_x_37:
[----:B------:R-:W-:-:S07]  /*b080*/  MOV R3, UR5 ;  /* 0x0000000500037c02 */ /* 0x000fce0008000f00 */
.L_x_125:
[----:B-1----:R1:W2:Y:S02]  /*b090*/  SYNCS.PHASECHK.TRANS64.TRYWAIT P0, [R3+URZ], R2 ;  /* 0x00000002030075a7 */ /* 0x0022a400080011ff */
[----:B--2---:R-:W-:Y:S05]  /*b0a0*/  @!P0 NANOSLEEP.SYNCS 0x989680 ;  /* 0x009896800000895d */ /* 0x004fea0003900000 */
[----:B------:R-:W2:Y:S02]  /*b0b0*/  @!P0 SYNCS.PHASECHK.TRANS64 P0, [R3+URZ], R2 ;  /* 0x00000002030085a7 */ /* 0x000ea400080010ff */
[----:B--2---:R-:W-:Y:S05]  /*b0c0*/  @!P0 BRA `(.L_x_125) ;  /* 0xfffffffc00f08947 */ /* 0x004fea000383ffff */
[----:B------:R-:W-:Y:S05]  /*b0d0*/  BRA `(.L_x_126) ;  /* 0xffffff7400407947 */ /* 0x000fea000383ffff */
.L_x_38:
[----:B------:R-:W-:-:S07]  /*b0e0*/  MOV R3, UR5 ;  /* 0x0000000500037c02 */ /* 0x000fce0008000f00 */
.L_x_127:
[----:B-1----:R1:W2:Y:S02]  /*b0f0*/  SYNCS.PHASECHK.TRANS64.TRYWAIT P0, [R3+URZ], R2 ;  /* 0x00000002030075a7 */ /* 0x0022a400080011ff */
[----:B--2---:R-:W-:Y:S05]  /*b100*/  @!P0 NANOSLEEP.SYNCS 0x989680 ;  /* 0x009896800000895d */ /* 0x004fea0003900000 */
[----:B------:R-:W2:Y:S02]  /*b110*/  @!P0 SYNCS.PHASECHK.TRANS64 P0, [R3+URZ], R2 ;  /* 0x00000002030085a7 */ /* 0x000ea400080010ff */
[----:B--2---:R-:W-:Y:S05]  /*b120*/  @!P0 BRA `(.L_x_127) ;  /* 0xfffffffc00f08947 */ /* 0x004fea000383ffff */
[----:B------:R-:W-:Y:S05]  /*b130*/  BRA `(.L_x_128) ;  /* 0xffffff74004c7947 */ /* 0x000fea000383ffff */
.L_x_39:
[----:B------:R-:W-:-:S07]  /*b140*/  MOV R3, UR5 ;  /* 0x0000000500037c02 */ /* 0x000fce0008000f00 */
.L_x_129:
[----:B-1----:R1:W2:Y:S02]  /*b150*/  SYNCS.PHASECHK.TRANS64.TRYWAIT P0, [R3+URZ], R2 ;  /* 0x00000002030075a7 */ /* 0x0022a400080011ff */
[----:B--2---:R-:W-:Y:S05]  /*b160*/  @!P0 NANOSLEEP.SYNCS 0x989680 ;  /* 0x009896800000895d */ /* 0x004fea0003900000 */
[----:B------:R-:W2:Y:S02]  /*b170*/  @!P0 SYNCS.PHASECHK.TRANS64 P0, [R3+URZ], R2 ;  /* 0x00000002030085a7 */ /* 0x000ea400080010ff */
[----:B--2---:R-:W-:Y:S05]  /*b180*/  @!P0 BRA `(.L_x_129) ;  /* 0xfffffffc00f08947 */ /* 0x004fea000383ffff */
[----:B------:R-:W-:Y:S05]  /*b190*/  BRA `(.L_x_130) ;  /* 0xffffff7400587947 */ /* 0x000fea000383ffff */
.L_x_40:
[----:B------:R-:W-:-:S07]  /*b1a0*/  MOV R3, UR5 ;  /* 0x0000000500037c02 */ /* 0x000fce0008000f00 */
.L_x_131:
[----:B-1----:R1:W2:Y:S02]  /*b1b0*/  SYNCS.PHASECHK.TRANS64.TRYWAIT P0, [R3+URZ], R2 ;  /* 0x00000002030075a7 */ /* 0x0022a400080011ff */
[----:B--2---:R-:W-:Y:S05]  /*b1c0*/  @!P0 NANOSLEEP.SYNCS 0x989680 ;  /* 0x009896800000895d */ /* 0x004fea0003900000 */
[----:B------:R-:W2:Y:S02]  /*b1d0*/  @!P0 SYNCS.PHASECHK.TRANS64 P0, [R3+URZ], R2 ;  /* 0x00000002030085a7 */ /* 0x000ea400080010ff */
[----:B--2---:R-:W-:Y:S05]  /*b1e0*/  @!P0 BRA `(.L_x_131) ;  /* 0xfffffffc00f08947 */ /* 0x004fea000383ffff */
[----:B------:R-:W-:Y:S05]  /*b1f0*/  BRA `(.L_x_132) ;  /* 0xffffff7400647947 */ /* 0x000fea000383ffff */
.L_x_41:
[----:B------:R-:W-:-:S07]  /*b200*/  MOV R3, UR5 ;  /* 0x0000000500037c02 */ /* 0x000fce0008000f00 */
.L_x_133:
[----:B-1----:R1:W2:Y:S02]  /*b210*/  SYNCS.PHASECHK.TRANS64.TRYWAIT P0, [R3+URZ], R2 ;  /* 0x00000002030075a7 */ /* 0x0022a400080011ff */
[----:B--2---:R-:W-:Y:S05]  /*b220*/  @!P0 NANOSLEEP.SYNCS 0x989680 ;  /* 0x009896800000895d */ /* 0x004fea0003900000 */
[----:B------:R-:W2:Y:S02]  /*b230*/  @!P0 SYNCS.PHASECHK.TRANS64 P0, [R3+URZ], R2 ;  /* 0x00000002030085a7 */ /* 0x000ea400080010ff */
[----:B--2---:R-:W-:Y:S05]  /*b240*/  @!P0 BRA `(.L_x_133) ;  /* 0xfffffffc00f08947 */ /* 0x004fea000383ffff */
[----:B------:R-:W-:Y:S05]  /*b250*/  BRA `(.L_x_134) ;  /* 0xffffff7400707947 */ /* 0x000fea000383ffff */
.L_x_42:
[----:B------:R-:W-:-:S07]  /*b260*/  MOV R3, UR5 ;  /* 0x0000000500037c02 */ /* 0x000fce0008000f00 */
.L_x_135:
[----:B-1----:R1:W2:Y:S02]  /*b270*/  SYNCS.PHASECHK.TRANS64.TRYWAIT P0, [R3+URZ], R2 ;  /* 0x00000002030075a7 */ /* 0x0022a400080011ff */
[----:B--2---:R-:W-:Y:S05]  /*b280*/  @!P0 NANOSLEEP.SYNCS 0x989680 ;  /* 0x009896800000895d */ /* 0x004fea0003900000 */
[----:B------:R-:W2:Y:S02]  /*b290*/  @!P0 SYNCS.PHASECHK.TRANS64 P0, [R3+URZ], R2 ;  /* 0x00000002030085a7 */ /* 0x000ea400080010ff */
[----:B--2---:R-:W-:Y:S05]  /*b2a0*/  @!P0 BRA `(.L_x_135) ;  /* 0xfffffffc00f08947 */ /* 0x004fea000383ffff */
[----:B------:R-:W-:Y:S05]  /*b2b0*/  BRA `(.L_x_136) ;  /* 0xffffff74007c7947 */ /* 0x000fea000383ffff */
.L_x_43:
[----:B------:R-:W-:-:S07]  /*b2c0*/  MOV R3, UR5 ;  /* 0x0000000500037c02 */ /* 0x000fce0008000f00 */
.L_x_137:
[----:B-1----:R1:W2:Y:S02]  /*b2d0*/  SYNCS.PHASECHK.TRANS64.TRYWAIT P0, [R3+URZ], R2 ;  /* 0x00000002030075a7 */ /* 0x0022a400080011ff */
[----:B--2---:R-:W-:Y:S05]  /*b2e0*/  @!P0 NANOSLEEP.SYNCS 0x989680 ;  /* 0x009896800000895d */ /* 0x004fea0003900000 */
[----:B------:R-:W2:Y:S02]  /*b2f0*/  @!P0 SYNCS.PHASECHK.TRANS64 P0, [R3+URZ], R2 ;  /* 0x00000002030085a7 */ /* 0x000ea400080010ff */
[----:B--2---:R-:W-:Y:S05]  /*b300*/  @!P0 BRA `(.L_x_137) ;  /* 0xfffffffc00f08947 */ /* 0x004fea000383ffff */
[----:B------:R-:W-:Y:S05]  /*b310*/  BRA `(.L_x_138) ;  /* 0xffffff7400887947 */ /* 0x000fea000383ffff */
.L_x_44:
[----:B------:R-:W-:-:S07]  /*b320*/  MOV R3, UR5 ;  /* 0x0000000500037c02 */ /* 0x000fce0008000f00 */
.L_x_139:
[----:B-1----:R1:W2:Y:S02]  /*b330*/  SYNCS.PHASECHK.TRANS64.TRYWAIT P0, [R3+URZ], R2 ;  /* 0x00000002030075a7 */ /* 0x0022a400080011ff */
[----:B--2---:R-:W-:Y:S05]  /*b340*/  @!P0 NANOSLEEP.SYNCS 0x989680 ;  /* 0x009896800000895d */ /* 0x004fea0003900000 */
[----:B------:R-:W2:Y:S02]  /*b350*/  @!P0 SYNCS.PHASECHK.TRANS64 P0, [R3+URZ], R2 ;  /* 0x00000002030085a7 */ /* 0x000ea400080010ff */
[----:B--2---:R-:W-:Y:S05]  /*b360*/  @!P0 BRA `(.L_x_139) ;  /* 0xfffffffc00f08947 */ /* 0x004fea000383ffff */
[----:B------:R-:W-:Y:S05]  /*b370*/  BRA `(.L_x_140) ;  /* 0xffffff7400947947 */ /* 0x000fea000383ffff */
.L_x_45:
[----:B------:R-:W-:-:S07]  /*b380*/  MOV R3, UR5 ;  /* 0x0000000500037c02 */ /* 0x000fce0008000f00 */
.L_x_141:
[----:B-1----:R1:W2:Y:S02]  /*b390*/  SYNCS.PHASECHK.TRANS64.TRYWAIT P0, [R3+URZ], R2 ;  /* 0x00000002030075a7 */ /* 0x0022a400080011ff */
[----:B--2---:R-:W-:Y:S05]  /*b3a0*/  @!P0 NANOSLEEP.SYNCS 0x989680 ;  /* 0x009896800000895d */ /* 0x004fea0003900000 */
[----:B------:R-:W2:Y:S02]  /*b3b0*/  @!P0 SYNCS.PHASECHK.TRANS64 P0, [R3+URZ], R2 ;  /* 0x00000002030085a7 */ /* 0x000ea400080010ff */
[----:B--2---:R-:W-:Y:S05]  /*b3c0*/  @!P0 BRA `(.L_x_141) ;  /* 0xfffffffc00f08947 */ /* 0x004fea000383ffff */
[----:B------:R-:W-:Y:S05]  /*b3d0*/  BRA `(.L_x_142) ;  /* 0xffffff7400a07947 */ /* 0x000fea000383ffff */
.L_x_46:
[----:B------:R-:W-:-:S07]  /*b3e0*/  MOV R3, UR5 ;  /* 0x0000000500037c02 */ /* 0x000fce0008000f00 */
.L_x_143:
[----:B-1----:R1:W2:Y:S02]  /*b3f0*/  SYNCS.PHASECHK.TRANS64.TRYWAIT P0, [R3+URZ], R2 ;  /* 0x00000002030075a7 */ /* 0x0022a400080011ff */
[----:B--2---:R-:W-:Y:S05]  /*b400*/  @!P0 NANOSLEEP.SYNCS 0x989680 ;  /* 0x009896800000895d */ /* 0x004fea0003900000 */
[----:B------:R-:W2:Y:S02]  /*b410*/  @!P0 SYNCS.PHASECHK.TRANS64 P0, [R3+URZ], R2 ;  /* 0x00000002030085a7 */ /* 0x000ea400080010ff */
[----:B--2---:R-:W-:Y:S05]  /*b420*/  @!P0 BRA `(.L_x_143) ;  /* 0xfffffffc00f08947 */ /* 0x004fea000383ffff */
[----:B------:R-:W-:Y:S05]  /*b430*/  BRA `(.L_x_144) ;  /* 0xffffff7400ac7947 */ /* 0x000fea000383ffff */
.L_x_47:
[----:B------:R-:W-:-:S07]  /*b440*/  MOV R3, UR5 ;  /* 0x0000000500037c02 */ /* 0x000fce0008000f00 */
.L_x_145:
[----:B-1----:R1:W2:Y:S02]  /*b450*/  SYNCS.PHASECHK.TRANS64.TRYWAIT P0, [R3+URZ], R2 ;  /* 0x00000002030075a7 */ /* 0x0022a400080011ff */
[----:B--2---:R-:W-:Y:S05]  /*b460*/  @!P0 NANOSLEEP.SYNCS 0x989680 ;  /* 0x009896800000895d */ /* 0x004fea0003900000 */
[----:B------:R-:W2:Y:S02]  /*b470*/  @!P0 SYNCS.PHASECHK.TRANS64 P0, [R3+URZ], R2 ;  /* 0x00000002030085a7 */ /* 0x000ea400080010ff */
[----:B--2---:R-:W-:Y:S05]  /*b480*/  @!P0 BRA `(.L_x_145) ;  /* 0xfffffffc00f08947 */ /* 0x004fea000383ffff */
[----:B------:R-:W-:Y:S05]  /*b490*/  BRA `(.L_x_146) ;  /* 0xffffff7400b87947 */ /* 0x000fea000383ffff */
.L_x_48:
[----:B------:R-:W-:-:S07]  /*b4a0*/  MOV R3, UR5 ;  /* 0x0000000500037c02 */ /* 0x000fce0008000f00 */
.L_x_147:
[----:B-1----:R1:W2:Y:S02]  /*b4b0*/  SYNCS.PHASECHK.TRANS64.TRYWAIT P0, [R3+URZ], R2 ;  /* 0x00000002030075a7 */ /* 0x0022a400080011ff */
[----:B--2---:R-:W-:Y:S05]  /*b4c0*/  @!P0 NANOSLEEP.SYNCS 0x989680 ;  /* 0x009896800000895d */ /* 0x004fea0003900000 */
[----:B------:R-:W2:Y:S02]  /*b4d0*/  @!P0 SYNCS.PHASECHK.TRANS64 P0, [R3+URZ], R2 ;  /* 0x00000002030085a7 */ /* 0x000ea400080010ff */
[----:B--2---:R-:W-:Y:S05]  /*b4e0*/  @!P0 BRA `(.L_x_147) ;  /* 0xfffffffc00f08947 */ /* 0x004fea000383ffff */
[----:B------:R-:W-:Y:S05]  /*b4f0*/  BRA `(.L_x_148) ;  /* 0xffffff7400c47947 */ /* 0x000fea000383ffff */
.L_x_49:
[----:B------:R-:W-:-:S07]  /*b500*/  MOV R3, UR5 ;  /* 0x0000000500037c02 */ /* 0x000fce0008000f00 */
.L_x_149:
[----:B-1----:R1:W2:Y:S02]  /*b510*/  SYNCS.PHASECHK.TRANS64.TRYWAIT P0, [R3+URZ], R2 ;  /* 0x00000002030075a7 */ /* 0x0022a400080011ff */
[----:B--2---:R-:W-:Y:S05]  /*b520*/  @!P0 NANOSLEEP.SYNCS 0x989680 ;  /* 0x009896800000895d */ /* 0x004fea0003900000 */
[----:B------:R-:W2:Y:S02]  /*b530*/  @!P0 SYNCS.PHASECHK.TRANS64 P0, [R3+URZ], R2 ;  /* 0x00000002030085a7 */ /* 0x000ea400080010ff */
[----:B--2---:R-:W-:Y:S05]  /*b540*/  @!P0 BRA `(.L_x_149) ;  /* 0xfffffffc00f08947 */ /* 0x004fea000383ffff */
[----:B------:R-:W-:Y:S05]  /*b550*/  BRA `(.L_x_150) ;  /* 0xffffff7400d07947 */ /* 0x000fea000383ffff */
.L_x_52:
[----:B--2---:R2:W3:Y:S02]  /*b560*/  SYNCS.PHASECHK.TRANS64.TRYWAIT P0, [R0+URZ+0x150], R2 ;  /* 0x00015002000075a7 */ /* 0x0044e400080011ff */
[----:B---3--:R-:W-:Y:S05]  /*b570*/  @!P0 NANOSLEEP.SYNCS 0x989680 ;  /* 0x009896800000895d */ /* 0x008fea0003900000 */
[----:B------:R-:W3:Y:S02]  /*b580*/  @!P0 SYNCS.PHASECHK.TRANS64 P0, [R0+URZ+0x150], R2 ;  /* 0x00015002000085a7 */ /* 0x000ee400080010ff */
[----:B---3--:R-:W-:Y:S05]  /*b590*/  @!P0 BRA `(.L_x_52) ;  /* 0xfffffffc00f08947 */ /* 0x008fea000383ffff */
[----:B------:R-:W-:Y:S05]  /*b5a0*/  BRA `(.L_x_151) ;  /* 0xffffff7800347947 */ /* 0x000fea000383ffff */
.L_x_53:
[----:B------:R-:W-:-:S07]  /*b5b0*/  MOV R3, UR5 ;  /* 0x0000000500037c02 */ /* 0x000fce0008000f00 */
.L_x_152:
[----:B--2---:R2:W3:Y:S02]  /*b5c0*/  SYNCS.PHASECHK.TRANS64.TRYWAIT P0, [R3+URZ+0x120], R2 ;  /* 0x00012002030075a7 */ /* 0x0044e400080011ff */
[----:B---3--:R-:W-:Y:S05]  /*b5d0*/  @!P0 NANOSLEEP.SYNCS 0x989680 ;  /* 0x009896800000895d */ /* 0x008fea0003900000 */
[----:B------:R-:W3:Y:S02]  /*b5e0*/  @!P0 SYNCS.PHASECHK.TRANS64 P0, [R3+URZ+0x120], R2 ;  /* 0x00012002030085a7 */ /* 0x000ee400080010ff */
[----:B---3--:R-:W-:Y:S05]  /*b5f0*/  @!P0 BRA `(.L_x_152) ;  /* 0xfffffffc00f08947 */ /* 0x008fea000383ffff */
[----:B------:R-:W-:Y:S05]  /*b600*/  BRA `(.L_x_153) ;  /* 0xffffff7800447947 */ /* 0x000fea000383ffff */
.L_x_54:
[----:B--2---:R2:W3:Y:S02]  /*b610*/  SYNCS.PHASECHK.TRANS64.TRYWAIT P1, [R0+URZ+0x110], R2 ;  /* 0x00011002000075a7 */ /* 0x0044e400080211ff */
[----:B---3--:R-:W-:Y:S05]  /*b620*/  @!P1 NANOSLEEP.SYNCS 0x989680 ;  /* 0x009896800000995d */ /* 0x008fea0003900000 */
[----:B------:R-:W3:Y:S02]  /*b630*/  @!P1 SYNCS.PHASECHK.TRANS64 P1, [R0+URZ+0x110], R2 ;  /* 0x00011002000095a7 */ /* 0x000ee400080210ff */
[----:B---3--:R-:W-:Y:S05]  /*b640*/  @!P1 BRA `(.L_x_54) ;  /* 0xfffffffc00f09947 */ /* 0x008fea000383ffff */
[----:B------:R-:W-:Y:S05]  /*b650*/  BRA `(.L_x_154) ;  /* 0xffffff7800747947 */ /* 0x000fea000383ffff */
.L_x_57:
[----:B------:R-:W-:-:S07]  /*b660*/  MOV R2, UR5 ;  /* 0x0000000500027c02 */ /* 0x000fce0008000f00 */
.L_x_155:
[----:B--2---:R2:W3:Y:S02]  /*b670*/  SYNCS.PHASECHK.TRANS64.TRYWAIT P0, [R2+URZ+0x120], R0 ;  /* 0x00012000020075a7 */ /* 0x0044e400080011ff */
[----:B---3--:R-:W-:Y:S05]  /*b680*/  @!P0 NANOSLEEP.SYNCS 0x989680 ;  /* 0x009896800000895d */ /* 0x008fea0003900000 */
[----:B------:R-:W3:Y:S02]  /*b690*/  @!P0 SYNCS.PHASECHK.TRANS64 P0, [R2+URZ+0x120], R0 ;  /* 0x00012000020085a7 */ /* 0x000ee400080010ff */
[----:B---3--:R-:W-:Y:S05]  /*b6a0*/  @!P0 BRA `(.L_x_155) ;  /* 0xfffffffc00f08947 */ /* 0x008fea000383ffff */
[----:B------:R-:W-:Y:S05]  /*b6b0*/  BRA `(.L_x_56) ;  /* 0xffffff7800c87947 */ /* 0x000fea000383ffff */
.L_x_64:
[----:B--2---:R2:W3:Y:S02]  /*b6c0*/  SYNCS.PHASECHK.TRANS64.TRYWAIT P1, [R3+URZ+0x110], R4 ;  /* 0x00011004030075a7 */ /* 0x0044e400080211ff */
[----:B---3--:R-:W-:Y:S05]  /*b6d0*/  @!P1 NANOSLEEP.SYNCS 0x989680 ;  /* 0x009896800000995d */ /* 0x008fea0003900000 */
[----:B------:R-:W3:Y:S02]  /*b6e0*/  @!P1 SYNCS.PHASECHK.TRANS64 P1, [R3+URZ+0x110], R4 ;  /* 0x00011004030095a7 */ /* 0x000ee400080210ff */
[----:B---3--:R-:W-:Y:S05]  /*b6f0*/  @!P1 BRA `(.L_x_64) ;  /* 0xfffffffc00f09947 */ /* 0x008fea000383ffff */
[----:B------:R-:W-:Y:S05]  /*b700*/  BRA `(.L_x_156) ;  /* 0xffffff8000247947 */ /* 0x000fea000383ffff */
.L_x_65:
[----:B------:R-:W-:-:S07]  /*b710*/  MOV R4, UR14 ;  /* 0x0000000e00047c02 */ /* 0x000fce0008000f00 */
.L_x_157:
[----:B-1----:R1:W2:Y:S02]  /*b720*/  SYNCS.PHASECHK.TRANS64.TRYWAIT P0, [R4+URZ+0x140], R3 ;  /* 0x00014003040075a7 */ /* 0x0022a400080011ff */
[----:B--2---:R-:W-:Y:S05]  /*b730*/  @!P0 NANOSLEEP.SYNCS 0x989680 ;  /* 0x009896800000895d */ /* 0x004fea0003900000 */
[----:B------:R-:W2:Y:S02]  /*b740*/  @!P0 SYNCS.PHASECHK.TRANS64 P0, [R4+URZ+0x140], R3 ;  /* 0x00014003040085a7 */ /* 0x000ea400080010ff */
[----:B--2---:R-:W-:Y:S05]  /*b750*/  @!P0 BRA `(.L_x_157) ;  /* 0xfffffffc00f08947 */ /* 0x004fea000383ffff */
[----:B------:R-:W-:Y:S05]  /*b760*/  BRA `(.L_x_158) ;  /* 0xffffff8000547947 */ /* 0x000fea000383ffff */
.L_x_68:
[----:B------:R-:W-:Y:S07]  /*b770*/  MOV R2, UR7 ;  /* 0x0000000700027c02 */ /* 0x000fee0008000f00 */
.L_x_159:
[----:B-1----:R1:W2:Y:S02]  /*b780*/  SYNCS.PHASECHK.TRANS64.TRYWAIT P0, [R2+URZ], R3 ;  /* 0x00000003020075a7 */ /* 0x0022a400080011ff */
[----:B--2---:R-:W-:Y:S05]  /*b790*/  @!P0 NANOSLEEP.SYNCS 0x989680 ;  /* 0x009896800000895d */ /* 0x004fea0003900000 */
[----:B------:R-:W2:Y:S02]  /*b7a0*/  @!P0 SYNCS.PHASECHK.TRANS64 P0, [R2+URZ], R3 ;  /* 0x00000003020085a7 */ /* 0x000ea400080010ff */
[----:B--2---:R-:W-:Y:S05]  /*b7b0*/  @!P0 BRA `(.L_x_159) ;  /* 0xfffffffc00f08947 */ /* 0x004fea000383ffff */
[----:B------:R-:W-:Y:S05]  /*b7c0*/  BRA `(.L_x_67) ;  /* 0xffffff8000747947 */ /* 0x000fea000383ffff */
.L_x_71:
[----:B------:R-:W-:-:S07]  /*b7d0*/  MOV R2, UR5 ;  /* 0x0000000500027c02 */ /* 0x000fce0008000f00 */
.L_x_160:
[----:B-1----:R1:W3:Y:S02]  /*b7e0*/  SYNCS.PHASECHK.TRANS64.TRYWAIT P0, [R2+URZ], R0 ;  /* 0x00000000020075a7 */ /* 0x0022e400080011ff */
[----:B---3--:R-:W-:Y:S05]  /*b7f0*/  @!P0 NANOSLEEP.SYNCS 0x989680 ;  /* 0x009896800000895d */ /* 0x008fea0003900000 */
[----:B------:R-:W3:Y:S02]  /*b800*/  @!P0 SYNCS.PHASECHK.TRANS64 P0, [R2+URZ], R0 ;  /* 0x00000000020085a7 */ /* 0x000ee400080010ff */
[----:B---3--:R-:W-:Y:S05]  /*b810*/  @!P0 BRA `(.L_x_160) ;  /* 0xfffffffc00f08947 */ /* 0x008fea000383ffff */
[----:B------:R-:W-:Y:S05]  /*b820*/  BRA `(.L_x_161) ;  /* 0xffffff8400187947 */ /* 0x000fea000383ffff */
.L_x_72:
[----:B------:R-:W-:-:S07]  /*b830*/  MOV R2, UR6 ;  /* 0x0000000600027c02 */ /* 0x000fce0008000f00 */
.L_x_162:
[----:B-1----:R1:W3:Y:S02]  /*b840*/  SYNCS.PHASECHK.TRANS64.TRYWAIT P0, [R2+URZ], R0 ;  /* 0x00000000020075a7 */ /* 0x0022e400080011ff */
[----:B---3--:R-:W-:Y:S05]  /*b850*/  @!P0 NANOSLEEP.SYNCS 0x989680 ;  /* 0x009896800000895d */ /* 0x008fea0003900000 */
[----:B------:R-:W3:Y:S02]  /*b860*/  @!P0 SYNCS.PHASECHK.TRANS64 P0, [R2+URZ], R0 ;  /* 0x00000000020085a7 */ /* 0x000ee400080010ff */
[----:B---3--:R-:W-:Y:S05]  /*b870*/  @!P0 BRA `(.L_x_162) ;  /* 0xfffffffc00f08947 */ /* 0x008fea000383ffff */
[----:B------:R-:W-:Y:S05]  /*b880*/  BRA `(.L_x_163) ;  /* 0xffffff8400247947 */ /* 0x000fea000383ffff */
.L_x_77:
[----:B--2---:R2:W4:Y:S02]  /*b890*/  SYNCS.PHASECHK.TRANS64.TRYWAIT P0, [R2+URZ+0x110], R0 ;  /* 0x00011000020075a7 */ /* 0x00452400080011ff */
[----:B----4-:R-:W-:Y:S05]  /*b8a0*/  @!P0 NANOSLEEP.SYNCS 0x989680 ;  /* 0x009896800000895d */ /* 0x010fea0003900000 */
[----:B------:R-:W4:Y:S02]  /*b8b0*/  @!P0 SYNCS.PHASECHK.TRANS64 P0, [R2+URZ+0x110], R0 ;  /* 0x00011000020085a7 */ /* 0x000f2400080010ff */
[----:B----4-:R-:W-:Y:S05]  /*b8c0*/  @!P0 BRA `(.L_x_77) ;  /* 0xfffffffc00f08947 */ /* 0x010fea000383ffff */
[----:B------:R-:W-:Y:S05]  /*b8d0*/  BRA `(.L_x_164) ;  /* 0xffffff8800447947 */ /* 0x000fea000383ffff */
.L_x_80:
[----:B------:R-:W-:Y:S07]  /*b8e0*/  MOV R2, UR6 ;  /* 0x0000000600027c02 */ /* 0x000fee0008000f00 */
.L_x_165:
[----:B-1----:R1:W2:Y:S02]  /*b8f0*/  SYNCS.PHASECHK.TRANS64.TRYWAIT P1, [R2+URZ+0x108], R0 ;  /* 0x00010800020075a7 */ /* 0x0022a400080211ff */
[----:B--2---:R-:W-:Y:S05]  /*b900*/  @!P1 NANOSLEEP.SYNCS 0x989680 ;  /* 0x009896800000995d */ /* 0x004fea0003900000 */
[----:B------:R-:W2:Y:S02]  /*b910*/  @!P1 SYNCS.PHASECHK.TRANS64 P1, [R2+URZ+0x108], R0 ;  /* 0x00010800020095a7 */ /* 0x000ea400080210ff */
[----:B--2---:R-:W-:Y:S05]  /*b920*/  @!P1 BRA `(.L_x_165) ;  /* 0xfffffffc00f09947 */ /* 0x004fea000383ffff */
[----:B------:R-:W-:Y:S05]  /*b930*/  BRA `(.L_x_79) ;  /* 0xffffff8c00b47947 */ /* 0x000fea000383ffff */
.L_x_83:
[----:B------:R-:W-:Y:S07]  /*b940*/  MOV R3, UR5 ;  /* 0x0000000500037c02 */ /* 0x000fee0008000f00 */
.L_x_166:
[----:B-1----:R1:W2:Y:S02]  /*b950*/  SYNCS.PHASECHK.TRANS64.TRYWAIT P2, [R3+URZ+0xf0], R2 ;  /* 0x0000f002030075a7 */ /* 0x0022a400080411ff */
[----:B--2---:R-:W-:Y:S05]  /*b960*/  @!P2 NANOSLEEP.SYNCS 0x989680 ;  /* 0x009896800000a95d */ /* 0x004fea0003900000 */
[----:B------:R-:W2:Y:S02]  /*b970*/  @!P2 SYNCS.PHASECHK.TRANS64 P2, [R3+URZ+0xf0], R2 ;  /* 0x0000f0020300a5a7 */ /* 0x000ea400080410ff */
[----:B--2---:R-:W-:Y:S05]  /*b980*/  @!P2 BRA `(.L_x_166) ;  /* 0xfffffffc00f0a947 */ /* 0x004fea000383ffff */
[----:B------:R-:W-:Y:S05]  /*b990*/  BRA `(.L_x_167) ;  /* 0xffffff90001c7947 */ /* 0x000fea000383ffff */
.L_x_85:
[----:B------:R-:W-:-:S07]  /*b9a0*/  MOV R2, UR4 ;  /* 0x0000000400027c02 */ /* 0x000fce0008000f00 */
.L_x_168:
[----:B-1----:R1:W4:Y:S02]  /*b9b0*/  SYNCS.PHASECHK.TRANS64.TRYWAIT P0, [R2+URZ], R0 ;  /* 0x00000000020075a7 */ /* 0x00232400080011ff */
[----:B----4-:R-:W-:Y:S05]  /*b9c0*/  @!P0 NANOSLEEP.SYNCS 0x989680 ;  /* 0x009896800000895d */ /* 0x010fea0003900000 */
[----:B------:R-:W4:Y:S02]  /*b9d0*/  @!P0 SYNCS.PHASECHK.TRANS64 P0, [R2+URZ], R0 ;  /* 0x00000000020085a7 */ /* 0x000f2400080010ff */
[----:B----4-:R-:W-:Y:S05]  /*b9e0*/  @!P0 BRA `(.L_x_168) ;  /* 0xfffffffc00f08947 */ /* 0x010fea000383ffff */
[----:B------:R-:W-:Y:S05]  /*b9f0*/  BRA `(.L_x_169) ;  /* 0xffffff9400547947 */ /* 0x000fea000383ffff */
.L_x_87:
[----:B------:R-:W-:Y:S07]  /*ba00*/  MOV R2, UR4 ;  /* 0x0000000400027c02 */ /* 0x000fee0008000f00 */
.L_x_170:
[----:B-1----:R1:W2:Y:S02]  /*ba10*/  SYNCS.PHASECHK.TRANS64.TRYWAIT P0, [R2+URZ+0x110], R0 ;  /* 0x00011000020075a7 */ /* 0x0022a400080011ff */
[----:B--2---:R-:W-:Y:S05]  /*ba20*/  @!P0 NANOSLEEP.SYNCS 0x989680 ;  /* 0x009896800000895d */ /* 0x004fea0003900000 */
[----:B------:R-:W2:Y:S02]  /*ba30*/  @!P0 SYNCS.PHASECHK.TRANS64 P0, [R2+URZ+0x110], R0 ;  /* 0x00011000020085a7 */ /* 0x000ea400080010ff */
[----:B--2---:R-:W-:Y:S05]  /*ba40*/  @!P0 BRA `(.L_x_170) ;  /* 0xfffffffc00f08947 */ /* 0x004fea000383ffff */
[----:B------:R-:W-:Y:S05]  /*ba50*/  BRA `(.L_x_171) ;  /* 0xffffff9800187947 */ /* 0x000fea000383ffff */
.L_x_97:
[----:B---3--:R3:W4:Y:S02]  /*ba60*/  SYNCS.PHASECHK.TRANS64.TRYWAIT P0, [R7+URZ+0xe0], R0 ;  /* 0x0000e000070075a7 */ /* 0x00872400080011ff */
[----:B----4-:R-:W-:Y:S05]  /*ba70*/  @!P0 NANOSLEEP.SYNCS 0x989680 ;  /* 0x009896800000895d */ /* 0x010fea0003900000 */
[----:B------:R-:W4:Y:S02]  /*ba80*/  @!P0 SYNCS.PHASECHK.TRANS64 P0, [R7+URZ+0xe0], R0 ;  /* 0x0000e000070085a7 */ /* 0x000f2400080010ff */
[----:B----4-:R-:W-:Y:S05]  /*ba90*/  @!P0 BRA `(.L_x_97) ;  /* 0xfffffffc00f08947 */ /* 0x010fea000383ffff */
[----:B------:R-:W-:Y:S05]  /*baa0*/  BRA `(.L_x_96) ;  /* 0xffffffa800907947 */ /* 0x000fea000383ffff */
.L_x_99:
[----:B-1----:R1:W4:Y:S02]  /*bab0*/  SYNCS.PHASECHK.TRANS64.TRYWAIT P1, [R6+URZ+0x130], R5 ;  /* 0x00013005060075a7 */ /* 0x00232400080211ff */
[----:B----4-:R-:W-:Y:S05]  /*bac0*/  @!P1 NANOSLEEP.SYNCS 0x989680 ;  /* 0x009896800000995d */ /* 0x010fea0003900000 */
[----:B------:R-:W4:Y:S02]  /*bad0*/  @!P1 SYNCS.PHASECHK.TRANS64 P1, [R6+URZ+0x130], R5 ;  /* 0x00013005060095a7 */ /* 0x000f2400080210ff */
[----:B----4-:R-:W-:Y:S05]  /*bae0*/  @!P1 BRA `(.L_x_99) ;  /* 0xfffffffc00f09947 */ /* 0x010fea000383ffff */
[----:B------:R-:W-:Y:S05]  /*baf0*/  BRA `(.L_x_98) ;  /* 0xffffffac00e87947 */ /* 0x000fea000383ffff */
        .weak           $__internal_0_$__cuda_sm10x_tcgen05_guardrail_trap_col_being_dealloced_not_returned_by_alloc
        .type           $__internal_0_$__cuda_sm10x_tcgen05_guardrail_trap_col_being_dealloced_not_returned_by_alloc,@function
        .size           $__internal_0_$__cuda_sm10x_tcgen05_guardrail_trap_col_being_dealloced_not_returned_by_alloc,($__internal_1_$__cuda_sm10x_tcgen05_guardrail_trap_phase_invalid_during_alloc - $__internal_0_$__cuda_sm10x_tcgen05_guardrail_trap_col_being_dealloced_not_returned_by_alloc)
$__internal_0_$__cuda_sm10x_tcgen05_guardrail_trap_col_being_dealloced_not_returned_by_alloc:
[----:B------:R-:W-:Y:S05]  /*bb00*/  BPT.TRAP 0x1 ;  /* 0x000000040000795c */ /* 0x000fea0000300000 */
[----:B------:R-:W-:-:S04]  /*bb10*/  HFMA2 R3, -RZ, RZ, 0, 0 ;  /* 0x00000000ff037431 */ /* 0x000fc800000001ff */
[----:B------:R-:W-:Y:S05]  /*bb20*/  RET.REL.NODEC R2 `(_ZN7cutlass13device_kernelINS_4gemm6kernel13GemmUniversalIN4cute5tupleIJiiiiEEENS1_10collective13CollectiveMmaINS1_35MainloopSm100TmaUmmaWarpSpecializedILi14ELi2ELi2ENS5_IJNS4_1CILi1EEESB_SB_EEEEENS5_IJNSA_ILi128EEENSA_ILi176EEENSA_ILi16EEEEEENS_10bfloat16_tENS5_IJlSB_lEEESI_SJ_NS4_8TiledMMAINS4_8MMA_AtomIJNS4_20SM100_MMA_F16BF16_SSISI_SI_fLi128ELi176ELNS4_4UMMA5MajorE0ELSO_0ELNSN_7ScaleInE0ELSP_0EEEEEENS4_6LayoutISC_NS5_IJNSA_ILi0EEEST_ST_EEEEENS5_IJNS4_10UnderscoreESW_SW_EEEEENS4_13SM90_TMA_LOADENS4_14ComposedLayoutINS4_7SwizzleILi1ELi4ELi3EEENS4_18smem_ptr_flag_bitsILi16EEENSS_INS5_IJNSA_ILi8EEESG_EEENS5_IJSG_SB_EEEEEEEvNS4_8identityESZ_S19_vS1A_EENS_8epilogue10collective18CollectiveEpilogueINS1C_23Sm100TmaWarpSpecializedILi2ELi1ELi176ELb1ELb0EEEJSH_NS5_IJNSS_ISE_SB_EENSS_ISF_SB_EEEEESI_SJ_SI_SJ_NS1C_6fusion15FusionCallbacksIS1G_NS1K_17LinearCombinationISI_fSI_fLNS_15FloatRoundStyleE2EEESH_S1J_JEEENS4_5SM1004TMEM4LOAD26SM100_TMEM_LOAD_32dp32b16xESZ_S19_NS4_39AutoVectorizingCopyWithAssumedAlignmentILi128EEENS4_14SM90_TMA_STOREES19_S1V_S1V_EEEvvEEEEvNT_6ParamsE) ;  /* 0xffffff4402347950 */ /* 0x000fea0003c3ffff */
        .weak           $__internal_1_$__cuda_sm10x_tcgen05_guardrail_trap_phase_invalid_during_alloc
        .type           $__internal_1_$__cuda_sm10x_tcgen05_guardrail_trap_phase_invalid_during_alloc,@function
        .size           $__internal_1_$__cuda_sm10x_tcgen05_guardrail_trap_phase_invalid_during_alloc,($__internal_2_$__cuda_sm10x_tcgen05_guardrail_trap_unallocated_columns_being_dealloced - $__internal_1_$__cuda_sm10x_tcgen05_guardrail_trap_phase_invalid_during_alloc)
$__internal_1_$__cuda_sm10x_tcgen05_guardrail_trap_phase_invalid_during_alloc:
[----:B------:R-:W-:Y:S05]  /*bb30*/  BPT.TRAP 0x1 ;  /* 0x000000040000795c */ /* 0x000fea0000300000 */
[----:B------:R-:W-:-:S04]  /*bb40*/  MOV R3, 0x0 ;  /* 0x0000000000037802 */ /* 0x000fc80000000f00 */
[----:B------:R-:W-:Y:S05]  /*bb50*/  RET.REL.NODEC R2 `(_ZN7cutlass13device_kernelINS_4gemm6kernel13GemmUniversalIN4cute5tupleIJiiiiEEENS1_10collective13CollectiveMmaINS1_35MainloopSm100TmaUmmaWarpSpecializedILi14ELi2ELi2ENS5_IJNS4_1CILi1EEESB_SB_EEEEENS5_IJNSA_ILi128EEENSA_ILi176EEENSA_ILi16EEEEEENS_10bfloat16_tENS5_IJlSB_lEEESI_SJ_NS4_8TiledMMAINS4_8MMA_AtomIJNS4_20SM100_MMA_F16BF16_SSISI_SI_fLi128ELi176ELNS4_4UMMA5MajorE0ELSO_0ELNSN_7ScaleInE0ELSP_0EEEEEENS4_6LayoutISC_NS5_IJNSA_ILi0EEEST_ST_EEEEENS5_IJNS4_10UnderscoreESW_SW_EEEEENS4_13SM90_TMA_LOADENS4_14ComposedLayoutINS4_7SwizzleILi1ELi4ELi3EEENS4_18smem_ptr_flag_bitsILi16EEENSS_INS5_IJNSA_ILi8EEESG_EEENS5_IJSG_SB_EEEEEEEvNS4_8identityESZ_S19_vS1A_EENS_8epilogue10collective18CollectiveEpilogueINS1C_23Sm100TmaWarpSpecializedILi2ELi1ELi176ELb1ELb0EEEJSH_NS5_IJNSS_ISE_SB_EENSS_ISF_SB_EEEEESI_SJ_SI_SJ_NS1C_6fusion15FusionCallbacksIS1G_NS1K_17LinearCombinationISI_fSI_fLNS_15FloatRoundStyleE2EEESH_S1J_JEEENS4_5SM1004TMEM4LOAD26SM100_TMEM_LOAD_32dp32b16xESZ_S19_NS4_39AutoVectorizingCopyWithAssumedAlignmentILi128EEENS4_14SM90_TMA_STOREES19_S1V_S1V_EEEvvEEEEvNT_6ParamsE) ;  /* 0xffffff4402287950 */ /* 0x000fea0003c3ffff */
        .weak           $__internal_2_$__cuda_sm10x_tcgen05_guardrail_trap_unallocated_columns_being_dealloced
        .type           $__internal_2_$__cuda_sm10x_tcgen05_guardrail_trap_unallocated_columns_being_dealloced,@function
        .size           $__internal_2_$__cuda_sm10x_tcgen05_guardrail_trap_unallocated_columns_being_dealloced,(.L_x_173 - $__internal_2_$__cuda_sm10x_tcgen05_guardrail_trap_unallocated_columns_being_dealloced)
$__internal_2_$__cuda_sm10x_tcgen05_guardrail_trap_unallocated_columns_being_dealloced:
[----:B------:R-:W-:Y:S05]  /*bb60*/  BPT.TRAP 0x1 ;  /* 0x000000040000795c */ /* 0x000fea0000300000 */
[----:B------:R-:W-:-:S04]  /*bb70*/  HFMA2 R3, -RZ, RZ, 0, 0 ;  /* 0x00000000ff037431 */ /* 0x000fc800000001ff */
[----:B------:R-:W-:Y:S05]  /*bb80*/  RET.REL.NODEC R2 `(_ZN7cutlass13device_kernelINS_4gemm6kernel13GemmUniversalIN4cute5tupleIJiiiiEEENS1_10collective13CollectiveMmaINS1_35MainloopSm100TmaUmmaWarpSpecializedILi14ELi2ELi2ENS5_IJNS4_1CILi1EEESB_SB_EEEEENS5_IJNSA_ILi128EEENSA_ILi176EEENSA_ILi16EEEEEENS_10bfloat16_tENS5_IJlSB_lEEESI_SJ_NS4_8TiledMMAINS4_8MMA_AtomIJNS4_20SM100_MMA_F16BF16_SSISI_SI_fLi128ELi176ELNS4_4UMMA5MajorE0ELSO_0ELNSN_7ScaleInE0ELSP_0EEEEEENS4_6LayoutISC_NS5_IJNSA_ILi0EEEST_ST_EEEEENS5_IJNS4_10UnderscoreESW_SW_EEEEENS4_13SM90_TMA_LOADENS4_14ComposedLayoutINS4_7SwizzleILi1ELi4ELi3EEENS4_18smem_ptr_flag_bitsILi16EEENSS_INS5_IJNSA_ILi8EEESG_EEENS5_IJSG_SB_EEEEEEEvNS4_8identityESZ_S19_vS1A_EENS_8epilogue10collective18CollectiveEpilogueINS1C_23Sm100TmaWarpSpecializedILi2ELi1ELi176ELb1ELb0EEEJSH_NS5_IJNSS_ISE_SB_EENSS_ISF_SB_EEEEESI_SJ_SI_SJ_NS1C_6fusion15FusionCallbacksIS1G_NS1K_17LinearCombinationISI_fSI_fLNS_15FloatRoundStyleE2EEESH_S1J_JEEENS4_5SM1004TMEM4LOAD26SM100_TMEM_LOAD_32dp32b16xESZ_S19_NS4_39AutoVectorizingCopyWithAssumedAlignmentILi128EEENS4_14SM90_TMA_STOREES19_S1V_S1V_EEEvvEEEEvNT_6ParamsE) ;  /* 0xffffff44021c7950 */ /* 0x000fea0003c3ffff */
.L_x_172:
[----:B------:R-:W-:-:S00]  /*bb90*/  BRA `(.L_x_172) ;  /* 0xfffffffc00fc7947 */ /* 0x000fc0000383ffff */
[----:B------:R-:W-:-:S00]  /*bba0*/  NOP ;  /* 0x0000000000007918 */ /* 0x000fc00000000000 */
        /* <DEDUP_REMOVED lines=13> */
.L_x_173:


//--------------------- .nv.global.init           --------------------------
	.section	.nv.global.init,"aw",@progbits
.nv.global.init:
	.type		$str$27,@object
	.size		$str$27,($str$28 - $str$27)
$str$27:
        /*0000*/ 	.byte	0x28, 0x61, 0x64, 0x64, 0x72, 0x65, 0x73, 0x73, 0x20, 0x26, 0x20, 0x6d, 0x61, 0x73, 0x6b, 0x29
        /*0010*/ 	.byte	0x20, 0x3d, 0x3d, 0x20, 0x30, 0x00
	.type		$str$28,@object
	.size		$str$28,($str$26 - $str$28)
$str$28:
        /*0016*/ 	.byte	0x2f, 0x74, 0x6d, 0x70, 0x2f, 0x63, 0x75, 0x74, 0x6c, 0x61, 0x73, 0x73, 0x5f, 0x73, 0x77, 0x65
        /*0026*/ 	.byte	0x65, 0x70, 0x5f, 0x73, 0x72, 0x63, 0x2f, 0x69, 0x6e, 0x63, 0x6c, 0x75, 0x64, 0x65, 0x2f, 0x63
        /*0036*/ 	.byte	0x75, 0x74, 0x65, 0x2f, 0x70, 0x6f, 0x69, 0x6e, 0x74, 0x65, 0x72, 0x5f, 0x66, 0x6c, 0x61, 0x67
        /*0046*/ 	.byte	0x67, 0x65, 0x64, 0x2e, 0x68, 0x70, 0x70, 0x00
	.type		$str$26,@object
	.size		$str$26,($str$25 - $str$26)
$str$26:
        /*004e*/ 	.byte	0x2f, 0x74, 0x6d, 0x70, 0x2f, 0x63, 0x75, 0x74, 0x6c, 0x61, 0x73, 0x73, 0x5f, 0x73, 0x77, 0x65
        /*005e*/ 	.byte	0x65, 0x70, 0x5f, 0x73, 0x72, 0x63, 0x2f, 0x69, 0x6e, 0x63, 0x6c, 0x75, 0x64, 0x65, 0x2f, 0x63
        /*006e*/ 	.byte	0x75, 0x74, 0x65, 0x2f, 0x61, 0x74, 0x6f, 0x6d, 0x2f, 0x63, 0x6f, 0x70, 0x79, 0x5f, 0x74, 0x72
        /*007e*/ 	.byte	0x61, 0x69, 0x74, 0x73, 0x5f, 0x73, 0x6d, 0x31, 0x30, 0x30, 0x2e, 0x68, 0x70, 0x70, 0x00
	.type		$str$25,@object
	.size		$str$25,(__unnamed_1 - $str$25)
$str$25:
        /*008d*/ 	.byte	0x28, 0x28, 0x75, 0x69, 0x6e, 0x74, 0x33, 0x32, 0x5f, 0x74, 0x28, 0x74, 0x68, 0x72, 0x65, 0x61
        /*009d*/ 	.byte	0x64, 0x49, 0x64, 0x78, 0x2e, 0x78, 0x29, 0x20, 0x2f, 0x20, 0x33, 0x32, 0x29, 0x20, 0x25, 0x20
        /*00ad*/ 	.byte	0x34, 0x29, 0x20, 0x3d, 0x3d, 0x20, 0x28, 0x28, 0x28, 0x74, 0x6d, 0x65, 0x6d, 0x5f, 0x61, 0x64
        /*00bd*/ 	.byte	0x64, 0x72, 0x20, 0x3e, 0x3e, 0x20, 0x31, 0x36, 0x29, 0x20, 0x2f, 0x20, 0x33, 0x32, 0x29, 0x20
        /*00cd*/ 	.byte	0x25, 0x20, 0x34, 0x29, 0x00
	.type		__unnamed_1,@object
	.size		__unnamed_1,(__unnamed_2 - __unnamed_1)
__unnamed_1:
        /* <DEDUP_REMOVED lines=25> */
        /*0262*/ 	.byte	0x3a, 0x3a, 0x43, 0x3c, 0x32, 0x32, 0x35, 0x32, 0x38, 0x3e, 0x3e, 0x3e, 0x3e, 0x5d, 0x00
	.type		__unnamed_2,@object
	.size		__unnamed_2,(.L_2 - __unnamed_2)
__unnamed_2:
        /* <DEDUP_REMOVED lines=40> */
        /*04f1*/ 	.byte	0x3a, 0x3a, 0x43, 0x3c, 0x30, 0x3e, 0x3e, 0x3e, 0x3e, 0x5d, 0x00
.L_2:


//--------------------- .nv.shared._ZN7cutlass13device_kernelINS_4gemm6kernel13GemmUniversalIN4cute5tupleIJiiiiEEENS1_10collective13CollectiveMmaINS1_35MainloopSm100TmaUmmaWarpSpecializedILi14ELi2ELi2ENS5_IJNS4_1CILi1EEESB_SB_EEEEENS5_IJNSA_ILi128EEENSA_ILi176EEENSA_ILi16EEEEEENS_10bfloat16_tENS5_IJlSB_lEEESI_SJ_NS4_8TiledMMAINS4_8MMA_AtomIJNS4_20SM100_MMA_F16BF16_SSISI_SI_fLi128ELi176ELNS4_4UMMA5MajorE0ELSO_0ELNSN_7ScaleInE0ELSP_0EEEEEENS4_6LayoutISC_NS5_IJNSA_ILi0EEEST_ST_EEEEENS5_IJNS4_10UnderscoreESW_SW_EEEEENS4_13SM90_TMA_LOADENS4_14ComposedLayoutINS4_7SwizzleILi1ELi4ELi3EEENS4_18smem_ptr_flag_bitsILi16EEENSS_INS5_IJNSA_ILi8EEESG_EEENS5_IJSG_SB_EEEEEEEvNS4_8identityESZ_S19_vS1A_EENS_8epilogue10collective18CollectiveEpilogueINS1C_23Sm100TmaWarpSpecializedILi2ELi1ELi176ELb1ELb0EEEJSH_NS5_IJNSS_ISE_SB_EENSS_ISF_SB_EEEEESI_SJ_SI_SJ_NS1C_6fusion15FusionCallbacksIS1G_NS1K_17LinearCombinationISI_fSI_fLNS_15FloatRoundStyleE2EEESH_S1J_JEEENS4_5SM1004TMEM4LOAD26SM100_TMEM_LOAD_32dp32b16xESZ_S19_NS4_39AutoVectorizingCopyWithAssumedAlignmentILi128EEENS4_14SM90_TMA_STOREES19_S1V_S1V_EEEvvEEEEvNT_6ParamsE --------------------------
	.section	.nv.shared._ZN7cutlass13device_kernelINS_4gemm6kernel13GemmUniversalIN4cute5tupleIJiiiiEEENS1_10collective13CollectiveMmaINS1_35MainloopSm100TmaUmmaWarpSpecializedILi14ELi2ELi2ENS5_IJNS4_1CILi1EEESB_SB_EEEEENS5_IJNSA_ILi128EEENSA_ILi176EEENSA_ILi16EEEEEENS_10bfloat16_tENS5_IJlSB_lEEESI_SJ_NS4_8TiledMMAINS4_8MMA_AtomIJNS4_20SM100_MMA_F16BF16_SSISI_SI_fLi128ELi176ELNS4_4UMMA5MajorE0ELSO_0ELNSN_7ScaleInE0ELSP_0EEEEEENS4_6LayoutISC_NS5_IJNSA_ILi0EEEST_ST_EEEEENS5_IJNS4_10UnderscoreESW_SW_EEEEENS4_13SM90_TMA_LOADENS4_14ComposedLayoutINS4_7SwizzleILi1ELi4ELi3EEENS4_18smem_ptr_flag_bitsILi16EEENSS_INS5_IJNSA_ILi8EEESG_EEENS5_IJSG_SB_EEEEEEEvNS4_8identityESZ_S19_vS1A_EENS_8epilogue10collective18CollectiveEpilogueINS1C_23Sm100TmaWarpSpecializedILi2ELi1ELi176ELb1ELb0EEEJSH_NS5_IJNSS_ISE_SB_EENSS_ISF_SB_EEEEESI_SJ_SI_SJ_NS1C_6fusion15FusionCallbacksIS1G_NS1K_17LinearCombinationISI_fSI_fLNS_15FloatRoundStyleE2EEESH_S1J_JEEENS4_5SM1004TMEM4LOAD26SM100_TMEM_LOAD_32dp32b16xESZ_S19_NS4_39AutoVectorizingCopyWithAssumedAlignmentILi128EEENS4_14SM90_TMA_STOREES19_S1V_S1V_EEEvvEEEEvNT_6ParamsE,"aw",@nobits
	.sectionflags	@""
	.align	16
	.zero		1024


//--------------------- .nv.shared.reserved.0     --------------------------
	.section	.nv.shared.reserved.0,"aw",@nobits
	.weak		__nv_reservedSMEM_offset_0_alias
	.size		__nv_reservedSMEM_offset_0_alias, 0, 64
	.other		__nv_reservedSMEM_offset_0_alias,@"STO_CUDA_RESERVED_SHARED STV_DEFAULT"
__nv_reservedSMEM_offset_0_alias:
	.zero		0
.nv.shared.reserved.0:
	.zero		64
	.weak		__nv_reservedSMEM_tcgen05_partition
	.type		__nv_reservedSMEM_tcgen05_partition,@object
	.size		__nv_reservedSMEM_tcgen05_partition,(.L_0 - __nv_reservedSMEM_tcgen05_partition)
__nv_reservedSMEM_tcgen05_partition:
	.zero		32
.L_0:


//--------------------- .nv.global                --------------------------
	.section	.nv.global,"aw",@nobits
.nv.global:
	.type		_ZN40_INTERNAL_c723d0fb_4_k_cu_f1b8bc77_180824cute1_E,@object
	.size		_ZN40_INTERNAL_c723d0fb_4_k_cu_f1b8bc77_180824cute1_E,(_ZN40_INTERNAL_c723d0fb_4_k_cu_f1b8bc77_180824cuda3std3__45__cpo6cbeginE - _ZN40_INTERNAL_c723d0fb_4_k_cu_f1b8bc77_180824cute1_E)
_ZN40_INTERNAL_c723d0fb_4_k_cu_f1b8bc77_180824cute1_E:
	.zero		1
	.type		_ZN40_INTERNAL_c723d0fb_4_k_cu_f1b8bc77_180824cuda3std3__45__cpo6cbeginE,@object
	.size		_ZN40_INTERNAL_c723d0fb_4_k_cu_f1b8bc77_180824cuda3std3__45__cpo6cbeginE,(_ZN40_INTERNAL_c723d0fb_4_k_cu_f1b8bc77_180824cuda3std3__48in_placeE - _ZN40_INTERNAL_c723d0fb_4_k_cu_f1b8bc77_180824cuda3std3__45__cpo6cbeginE)
_ZN40_INTERNAL_c723d0fb_4_k_cu_f1b8bc77_180824cuda3std3__45__cpo6cbeginE:
	.zero		1
	.type		_ZN40_INTERNAL_c723d0fb_4_k_cu_f1b8bc77_180824cuda3std3__48in_placeE,@object
	.size		_ZN40_INTERNAL_c723d0fb_4_k_cu_f1b8bc77_180824cuda3std3__48in_placeE,(_ZN40_INTERNAL_c723d0fb_4_k_cu_f1b8bc77_180824cuda3std6ranges3__45__cpo9iter_moveE - _ZN40_INTERNAL_c723d0fb_4_k_cu_f1b8bc77_180824cuda3std3__48in_placeE)
_ZN40_INTERNAL_c723d0fb_4_k_cu_f1b8bc77_180824cuda3std3__48in_placeE:
	.zero		1
	.type		_ZN40_INTERNAL_c723d0fb_4_k_cu_f1b8bc77_180824cuda3std6ranges3__45__cpo9iter_moveE,@object
	.size		_ZN40_INTERNAL_c723d0fb_4_k_cu_f1b8bc77_180824cuda3std6ranges3__45__cpo9iter_moveE,(_ZN40_INTERNAL_c723d0fb_4_k_cu_f1b8bc77_180824cuda3std3__45__cpo5beginE - _ZN40_INTERNAL_c723d0fb_4_k_cu_f1b8bc77_180824cuda3std6ranges3__45__cpo9iter_moveE)
_ZN40_INTERNAL_c723d0fb_4_k_cu_f1b8bc77_180824cuda3std6ranges3__45__cpo9iter_moveE:
	.zero		1
	.type		_ZN40_INTERNAL_c723d0fb_4_k_cu_f1b8bc77_180824cuda3std3__45__cpo5beginE,@object
	.size		_ZN40_INTERNAL_c723d0fb_4_k_cu_f1b8bc77_180824cuda3std3__45__cpo5beginE,(_ZN40_INTERNAL_c723d0fb_4_k_cu_f1b8bc77_180824cuda3std3__442_GLOBAL__N__c723d0fb_4_k_cu_f1b8bc77_180826ignoreE - _ZN40_INTERNAL_c723d0fb_4_k_cu_f1b8bc77_180824cuda3std3__45__cpo5beginE)
_ZN40_INTERNAL_c723d0fb_4_k_cu_f1b8bc77_180824cuda3std3__45__cpo5beginE:
	.zero		1
	.type		_ZN40_INTERNAL_c723d0fb_4_k_cu_f1b8bc77_180824cuda3std3__442_GLOBAL__N__c723d0fb_4_k_cu_f1b8bc77_180826ignoreE,@object
	.size		_ZN40_INTERNAL_c723d0fb_4_k_cu_f1b8bc77_180824cuda3std3__442_GLOBAL__N__c723d0fb_4_k_cu_f1b8bc77_180826ignoreE,(_ZN40_INTERNAL_c723d0fb_4_k_cu_f1b8bc77_180824cute7productE - _ZN40_INTERNAL_c723d0fb_4_k_cu_f1b8bc77_180824cuda3std3__442_GLOBAL__N__c723d0fb_4_k_cu_f1b8bc77_180826ignoreE)
_ZN40_INTERNAL_c723d0fb_4_k_cu_f1b8bc77_180824cuda3std3__442_GLOBAL__N__c723d0fb_4_k_cu_f1b8bc77_180826ignoreE:
	.zero		1
	.type		_ZN40_INTERNAL_c723d0fb_4_k_cu_f1b8bc77_180824cute7productE,@object
	.size		_ZN40_INTERNAL_c723d0fb_4_k_cu_f1b8bc77_180824cute7productE,(_ZN40_INTERNAL_c723d0fb_4_k_cu_f1b8bc77_180824cuda3std3__45__cpo3endE - _ZN40_INTERNAL_c723d0fb_4_k_cu_f1b8bc77_180824cute7productE)
_ZN40_INTERNAL_c723d0fb_4_k_cu_f1b8bc77_180824cute7productE:
	.zero		1
	.type		_ZN40_INTERNAL_c723d0fb_4_k_cu_f1b8bc77_180824cuda3std3__45__cpo3endE,@object
	.size		_ZN40_INTERNAL_c723d0fb_4_k_cu_f1b8bc77_180824cuda3std3__45__cpo3endE,(_ZN40_INTERNAL_c723d0fb_4_k_cu_f1b8bc77_180824cuda3std3__419piecewise_constructE - _ZN40_INTERNAL_c723d0fb_4_k_cu_f1b8bc77_180824cuda3std3__45__cpo3endE)
_ZN40_INTERNAL_c723d0fb_4_k_cu_f1b8bc77_180824cuda3std3__45__cpo3endE:
	.zero		1
	.type		_ZN40_INTERNAL_c723d0fb_4_k_cu_f1b8bc77_180824cuda3std3__419piecewise_constructE,@object
	.size		_ZN40_INTERNAL_c723d0fb_4_k_cu_f1b8bc77_180824cuda3std3__419piecewise_constructE,(_ZN40_INTERNAL_c723d0fb_4_k_cu_f1b8bc77_180824cuda3std3__45__cpo4cendE - _ZN40_INTERNAL_c723d0fb_4_k_cu_f1b8bc77_180824cuda3std3__419piecewise_constructE)
_ZN40_INTERNAL_c723d0fb_4_k_cu_f1b8bc77_180824cuda3std3__419piecewise_constructE:
	.zero		1
	.type		_ZN40_INTERNAL_c723d0fb_4_k_cu_f1b8bc77_180824cuda3std3__45__cpo4cendE,@object
	.size		_ZN40_INTERNAL_c723d0fb_4_k_cu_f1b8bc77_180824cuda3std3__45__cpo4cendE,(_ZN40_INTERNAL_c723d0fb_4_k_cu_f1b8bc77_180824cuda3std6ranges3__45__cpo4swapE - _ZN40_INTERNAL_c723d0fb_4_k_cu_f1b8bc77_180824cuda3std3__45__cpo4cendE)
_ZN40_INTERNAL_c723d0fb_4_k_cu_f1b8bc77_180824cuda3std3__45__cpo4cendE:
	.zero		1
	.type		_ZN40_INTERNAL_c723d0fb_4_k_cu_f1b8bc77_180824cuda3std6ranges3__45__cpo4swapE,@object
	.size		_ZN40_INTERNAL_c723d0fb_4_k_cu_f1b8bc77_180824cuda3std6ranges3__45__cpo4swapE,(.L_10 - _ZN40_INTERNAL_c723d0fb_4_k_cu_f1b8bc77_180824cuda3std6ranges3__45__cpo4swapE)
_ZN40_INTERNAL_c723d0fb_4_k_cu_f1b8bc77_180824cuda3std6ranges3__45__cpo4swapE:
	.zero		1
.L_10:


//--------------------- .nv.constant0._ZN7cutlass13device_kernelINS_4gemm6kernel13GemmUniversalIN4cute5tupleIJiiiiEEENS1_10collective13CollectiveMmaINS1_35MainloopSm100TmaUmmaWarpSpecializedILi14ELi2ELi2ENS5_IJNS4_1CILi1EEESB_SB_EEEEENS5_IJNSA_ILi128EEENSA_ILi176EEENSA_ILi16EEEEEENS_10bfloat16_tENS5_IJlSB_lEEESI_SJ_NS4_8TiledMMAINS4_8MMA_AtomIJNS4_20SM100_MMA_F16BF16_SSISI_SI_fLi128ELi176ELNS4_4UMMA5MajorE0ELSO_0ELNSN_7ScaleInE0ELSP_0EEEEEENS4_6LayoutISC_NS5_IJNSA_ILi0EEEST_ST_EEEEENS5_IJNS4_10UnderscoreESW_SW_EEEEENS4_13SM90_TMA_LOADENS4_14ComposedLayoutINS4_7SwizzleILi1ELi4ELi3EEENS4_18smem_ptr_flag_bitsILi16EEENSS_INS5_IJNSA_ILi8EEESG_EEENS5_IJSG_SB_EEEEEEEvNS4_8identityESZ_S19_vS1A_EENS_8epilogue10collective18CollectiveEpilogueINS1C_23Sm100TmaWarpSpecializedILi2ELi1ELi176ELb1ELb0EEEJSH_NS5_IJNSS_ISE_SB_EENSS_ISF_SB_EEEEESI_SJ_SI_SJ_NS1C_6fusion15FusionCallbacksIS1G_NS1K_17LinearCombinationISI_fSI_fLNS_15FloatRoundStyleE2EEESH_S1J_JEEENS4_5SM1004TMEM4LOAD26SM100_TMEM_LOAD_32dp32b16xESZ_S19_NS4_39AutoVectorizingCopyWithAssumedAlignmentILi128EEENS4_14SM90_TMA_STOREES19_S1V_S1V_EEEvvEEEEvNT_6ParamsE --------------------------
	.section	.nv.constant0._ZN7cutlass13device_kernelINS_4gemm6kernel13GemmUniversalIN4cute5tupleIJiiiiEEENS1_10collective13CollectiveMmaINS1_35MainloopSm100TmaUmmaWarpSpecializedILi14ELi2ELi2ENS5_IJNS4_1CILi1EEESB_SB_EEEEENS5_IJNSA_ILi128EEENSA_ILi176EEENSA_ILi16EEEEEENS_10bfloat16_tENS5_IJlSB_lEEESI_SJ_NS4_8TiledMMAINS4_8MMA_AtomIJNS4_20SM100_MMA_F16BF16_SSISI_SI_fLi128ELi176ELNS4_4UMMA5MajorE0ELSO_0ELNSN_7ScaleInE0ELSP_0EEEEEENS4_6LayoutISC_NS5_IJNSA_ILi0EEEST_ST_EEEEENS5_IJNS4_10UnderscoreESW_SW_EEEEENS4_13SM90_TMA_LOADENS4_14ComposedLayoutINS4_7SwizzleILi1ELi4ELi3EEENS4_18smem_ptr_flag_bitsILi16EEENSS_INS5_IJNSA_ILi8EEESG_EEENS5_IJSG_SB_EEEEEEEvNS4_8identityESZ_S19_vS1A_EENS_8epilogue10collective18CollectiveEpilogueINS1C_23Sm100TmaWarpSpecializedILi2ELi1ELi176ELb1ELb0EEEJSH_NS5_IJNSS_ISE_SB_EENSS_ISF_SB_EEEEESI_SJ_SI_SJ_NS1C_6fusion15FusionCallbacksIS1G_NS1K_17LinearCombinationISI_fSI_fLNS_15FloatRoundStyleE2EEESH_S1J_JEEENS4_5SM1004TMEM4LOAD26SM100_TMEM_LOAD_32dp32b16xESZ_S19_NS4_39AutoVectorizingCopyWithAssumedAlignmentILi128EEENS4_14SM90_TMA_STOREES19_S1V_S1V_EEEvvEEEEvNT_6ParamsE,"a",@progbits
	.sectionflags	@""
	.align	4
.nv.constant0._ZN7cutlass13device_kernelINS_4gemm6kernel13GemmUniversalIN4cute5tupleIJiiiiEEENS1_10collective13CollectiveMmaINS1_35MainloopSm100TmaUmmaWarpSpecializedILi14ELi2ELi2ENS5_IJNS4_1CILi1EEESB_SB_EEEEENS5_IJNSA_ILi128EEENSA_ILi176EEENSA_ILi16EEEEEENS_10bfloat16_tENS5_IJlSB_lEEESI_SJ_NS4_8TiledMMAINS4_8MMA_AtomIJNS4_20SM100_MMA_F16BF16_SSISI_SI_fLi128ELi176ELNS4_4UMMA5MajorE0ELSO_0ELNSN_7ScaleInE0ELSP_0EEEEEENS4_6LayoutISC_NS5_IJNSA_ILi0EEEST_ST_EEEEENS5_IJNS4_10UnderscoreESW_SW_EEEEENS4_13SM90_TMA_LOADENS4_14ComposedLayoutINS4_7SwizzleILi1ELi4ELi3EEENS4_18smem_ptr_flag_bitsILi16EEENSS_INS5_IJNSA_ILi8EEESG_EEENS5_IJSG_SB_EEEEEEEvNS4_8identityESZ_S19_vS1A_EENS_8epilogue10collective18CollectiveEpilogueINS1C_23Sm100TmaWarpSpecializedILi2ELi1ELi176ELb1ELb0EEEJSH_NS5_IJNSS_ISE_SB_EENSS_ISF_SB_EEEEESI_SJ_SI_SJ_NS1C_6fusion15FusionCallbacksIS1G_NS1K_17LinearCombinationISI_fSI_fLNS_15FloatRoundStyleE2EEESH_S1J_JEEENS4_5SM1004TMEM4LOAD26SM100_TMEM_LOAD_32dp32b16xESZ_S19_NS4_39AutoVectorizingCopyWithAssumedAlignmentILi128EEENS4_14SM90_TMA_STOREES19_S1V_S1V_EEEvvEEEEvNT_6ParamsE:
	.zero		2944


//--------------------- SYMBOLS --------------------------

	.type		.nv.reservedSmem.offset0,@object
	.size		.nv.reservedSmem.offset0,0x4
	.type		.nv.reservedSmem.cap,@object
	.size		.nv.reservedSmem.cap,0x4
	.type		__assertfail,@function
